	.target	sm_90a

	.elftype	@"ET_EXEC"


//--------------------- .note.nv.tkinfo           --------------------------
	.section	.note.nv.tkinfo,"",@"SHT_NOTE"
	.sectionflags	@"SHF_NOTE_NV_TKINFO"
	.tkinfo
        /*0018*/ 	.word	0x00000002
        /*0030*/ 	.string	""
        /*0030*/ 	.string	"ptxas"
        /*0030*/ 	.string	"Cuda compilation tools, release 13.0, V13.0.88"
        /*0030*/ 	.string	"Build cuda_13.0.r13.0/compiler.36424714_0"
        /*0030*/ 	.string	"-v  -suppress-debug-info  -lineinfo  -arch sm_90a "



//--------------------- .note.nv.cuinfo           --------------------------
	.section	.note.nv.cuinfo,"",@"SHT_NOTE"
	.sectionflags	@"SHF_NOTE_NV_CUINFO"
        /*0018*/ 	.short	0x0002
        /*001a*/ 	.short	0x005a
        /*001c*/ 	.short	0x0082
	.zero		2


//--------------------- .nv.info                  --------------------------
	.section	.nv.info,"",@"SHT_CUDA_INFO"
	.align	4


	//----- nvinfo : EIATTR_REGCOUNT
	.align		4
        /*0000*/ 	.byte	0x04, 0x2f
        /*0002*/ 	.short	(.L_1 - .L_0)
	.align		4
.L_0:
        /*0004*/ 	.word	index@(gluon_wgmma)
        /*0008*/ 	.word	0x000000ff


	//----- nvinfo : EIATTR_FRAME_SIZE
	.align		4
.L_1:
        /*000c*/ 	.byte	0x04, 0x11
        /*000e*/ 	.short	(.L_3 - .L_2)
	.align		4
.L_2:
        /*0010*/ 	.word	index@(gluon_wgmma)
        /*0014*/ 	.word	0x00000270


	//----- nvinfo : EIATTR_MIN_STACK_SIZE
	.align		4
.L_3:
        /*0018*/ 	.byte	0x04, 0x12
        /*001a*/ 	.short	(.L_5 - .L_4)
	.align		4
.L_4:
        /*001c*/ 	.word	index@(gluon_wgmma)
        /*0020*/ 	.word	0x00000270
.L_5:


//--------------------- .nv.compat                --------------------------
	.section	.nv.compat,"",@"SHT_CUDA_COMPAT_INFO"
	.align	4
        /*0000*/ 	.byte	0x02, 0x09, 0x01, 0x00, 0x02, 0x02, 0x04, 0x00, 0x02, 0x05, 0x05, 0x00, 0x03, 0x07, 0x01, 0x01
        /*0010*/ 	.byte	0x02, 0x03, 0x03, 0x00, 0x02, 0x06, 0x01, 0x00, 0x04, 0x0b, 0x08, 0x00, 0x00, 0x00, 0x00, 0x00
        /*0020*/ 	.byte	0x00, 0x00, 0x00, 0x00


//--------------------- .nv.info.gluon_wgmma      --------------------------
	.section	.nv.info.gluon_wgmma,"",@"SHT_CUDA_INFO"
	.sectionflags	@""
	.align	4


	//----- nvinfo : EIATTR_CUDA_API_VERSION
	.align		4
        /*0000*/ 	.byte	0x04, 0x37
        /*0002*/ 	.short	(.L_7 - .L_6)
.L_6:
        /*0004*/ 	.word	0x00000082


	//----- nvinfo : EIATTR_KPARAM_INFO
	.align		4
.L_7:
        /*0008*/ 	.byte	0x04, 0x17
        /*000a*/ 	.short	(.L_9 - .L_8)
.L_8:
        /*000c*/ 	.word	0x00000000
        /*0010*/ 	.short	0x000a
        /*0012*/ 	.short	0x0048
        /*0014*/ 	.byte	0x00, 0xf4, 0x21, 0x00


	//----- nvinfo : EIATTR_KPARAM_INFO
	.align		4
.L_9:
        /*0018*/ 	.byte	0x04, 0x17
        /*001a*/ 	.short	(.L_11 - .L_10)
.L_10:
        /*001c*/ 	.word	0x00000000
        /*0020*/ 	.short	0x0009
        /*0022*/ 	.short	0x0040
        /*0024*/ 	.byte	0x00, 0xf4, 0x21, 0x00


	//----- nvinfo : EIATTR_KPARAM_INFO
	.align		4
.L_11:
        /*0028*/ 	.byte	0x04, 0x17
        /*002a*/ 	.short	(.L_13 - .L_12)
.L_12:
        /*002c*/ 	.word	0x00000000
        /*0030*/ 	.short	0x0008
        /*0032*/ 	.short	0x0038
        /*0034*/ 	.byte	0x00, 0xf0, 0x21, 0x00


	//----- nvinfo : EIATTR_KPARAM_INFO
	.align		4
.L_13:
        /*0038*/ 	.byte	0x04, 0x17
        /*003a*/ 	.short	(.L_15 - .L_14)
.L_14:
        /*003c*/ 	.word	0x00000000
        /*0040*/ 	.short	0x0007
        /*0042*/ 	.short	0x0030
        /*0044*/ 	.byte	0x00, 0xf0, 0x21, 0x00


	//----- nvinfo : EIATTR_KPARAM_INFO
	.align		4
.L_15:
        /*0048*/ 	.byte	0x04, 0x17
        /*004a*/ 	.short	(.L_17 - .L_16)
.L_16:
        /*004c*/ 	.word	0x00000000
        /*0050*/ 	.short	0x0006
        /*0052*/ 	.short	0x0028
        /*0054*/ 	.byte	0x00, 0xf0, 0x21, 0x00


	//----- nvinfo : EIATTR_KPARAM_INFO
	.align		4
.L_17:
        /*0058*/ 	.byte	0x04, 0x17
        /*005a*/ 	.short	(.L_19 - .L_18)
.L_18:
        /*005c*/ 	.word	0x00000000
        /*0060*/ 	.short	0x0005
        /*0062*/ 	.short	0x0020
        /*0064*/ 	.byte	0x00, 0xf0, 0x11, 0x00


	//----- nvinfo : EIATTR_KPARAM_INFO
	.align		4
.L_19:
        /*0068*/ 	.byte	0x04, 0x17
        /*006a*/ 	.short	(.L_21 - .L_20)
.L_20:
        /*006c*/ 	.word	0x00000000
        /*0070*/ 	.short	0x0004
        /*0072*/ 	.short	0x001c
        /*0074*/ 	.byte	0x00, 0xf0, 0x11, 0x00


	//----- nvinfo : EIATTR_KPARAM_INFO
	.align		4
.L_21:
        /*0078*/ 	.byte	0x04, 0x17
        /*007a*/ 	.short	(.L_23 - .L_22)
.L_22:
        /*007c*/ 	.word	0x00000000
        /*0080*/ 	.short	0x0003
        /*0082*/ 	.short	0x0018
        /*0084*/ 	.byte	0x00, 0xf0, 0x11, 0x00


	//----- nvinfo : EIATTR_KPARAM_INFO
	.align		4
.L_23:
        /*0088*/ 	.byte	0x04, 0x17
        /*008a*/ 	.short	(.L_25 - .L_24)
.L_24:
        /*008c*/ 	.word	0x00000000
        /*0090*/ 	.short	0x0002
        /*0092*/ 	.short	0x0010
        /*0094*/ 	.byte	0x00, 0xf4, 0x21, 0x00


	//----- nvinfo : EIATTR_KPARAM_INFO
	.align		4
.L_25:
        /*0098*/ 	.byte	0x04, 0x17
        /*009a*/ 	.short	(.L_27 - .L_26)
.L_26:
        /*009c*/ 	.word	0x00000000
        /*00a0*/ 	.short	0x0001
        /*00a2*/ 	.short	0x0008
        /*00a4*/ 	.byte	0x00, 0xf4, 0x21, 0x00


	//----- nvinfo : EIATTR_KPARAM_INFO
	.align		4
.L_27:
        /*00a8*/ 	.byte	0x04, 0x17
        /*00aa*/ 	.short	(.L_29 - .L_28)
.L_28:
        /*00ac*/ 	.word	0x00000000
        /*00b0*/ 	.short	0x0000
        /*00b2*/ 	.short	0x0000
        /*00b4*/ 	.byte	0x00, 0xf4, 0x21, 0x00


	//----- nvinfo : EIATTR_SPARSE_MMA_MASK
	.align		4
.L_29:
        /*00b8*/ 	.byte	0x03, 0x50
        /*00ba*/ 	.short	0x0000


	//----- nvinfo : EIATTR_MAXREG_COUNT
	.align		4
        /*00bc*/ 	.byte	0x03, 0x1b
        /*00be*/ 	.short	0x00ff


	//----- nvinfo : EIATTR_NUM_BARRIERS
	.align		4
        /*00c0*/ 	.byte	0x02, 0x4c
        /*00c2*/ 	.byte	0x01
	.zero		1


	//----- nvinfo : EIATTR_ANNOTATIONS
	.align		4
        /*00c4*/ 	.byte	0x04, 0x55
        /*00c6*/ 	.short	(.L_31 - .L_30)


	//   ....[0]....
.L_30:
        /*00c8*/ 	.word	0x00000001
        /*00cc*/ 	.byte	0x70, 0x11, 0x00, 0x00, 0x01, 0x00, 0x00, 0x00, 0xb0, 0x11, 0x00, 0x00, 0x01, 0x00, 0x00, 0x00
        /* <DEDUP_REMOVED lines=272> */
        /*11dc*/ 	.byte	0xa0, 0x43, 0x00, 0x00, 0x01, 0x00, 0x00, 0x00, 0xb0, 0x43, 0x00, 0x00


	//----- nvinfo : EIATTR_MERCURY_ISA_VERSION
	.align		4
.L_31:
        /*11e8*/ 	.byte	0x03, 0x5f
        /*11ea*/ 	.short	0x0101


	//----- nvinfo : EIATTR_INT_WARP_WIDE_INSTR_OFFSETS
	.align		4
        /*11ec*/ 	.byte	0x04, 0x31
        /*11ee*/ 	.short	(.L_33 - .L_32)


	//   ....[0]....
.L_32:
        /*11f0*/ 	.word	0x00001e40


	//   ....[1]....
        /*11f4*/ 	.word	0x00001e60


	//   ....[2]....
        /*11f8*/ 	.word	0x00001e70


	//   ....[3]....
        /*11fc*/ 	.word	0x00001f50


	//   ....[4]....
        /*1200*/ 	.word	0x00002d00


	//   ....[5]....
        /*1204*/ 	.word	0x00002d10


	//   ....[6]....
        /*1208*/ 	.word	0x00002d80


	//   ....[7]....
        /*120c*/ 	.word	0x00002d90


	//----- nvinfo : EIATTR_COOP_GROUP_MASK_REGIDS
	.align		4
.L_33:
        /*1210*/ 	.byte	0x04, 0x29
        /*1212*/ 	.short	(.L_35 - .L_34)


	//   ....[0]....
.L_34:
        /*1214*/ 	.word	0xffffffff


	//   ....[1]....
        /*1218*/ 	.word	0xffffffff


	//   ....[2]....
        /*121c*/ 	.word	0xffffffff


	//----- nvinfo : EIATTR_COOP_GROUP_INSTR_OFFSETS
	.align		4
.L_35:
        /*1220*/ 	.byte	0x04, 0x28
        /*1222*/ 	.short	(.L_37 - .L_36)


	//   ....[0]....
.L_36:
        /*1224*/ 	.word	0x00000160


	//   ....[1]....
        /*1228*/ 	.word	0x00000710


	//   ....[2]....
        /*122c*/ 	.word	0x00000d00


	//----- nvinfo : EIATTR_MBARRIER_INSTR_OFFSETS
	.align		4
.L_37:
        /*1230*/ 	.byte	0x04, 0x39
        /*1232*/ 	.short	(.L_39 - .L_38)


	//   ....[0]....
.L_38:
        /*1234*/ 	.word	0x00001fd0
        /*1238*/ 	.word	0x000000ff
        /*123c*/ 	.word	0x00012000
        /*1240*/ 	.short	0x0100
        /*1242*/ 	.byte	0x18
	.zero		1


	//   ....[1]....
        /*1244*/ 	.word	0x00001ff0
        /*1248*/ 	.word	0x000000ff
        /*124c*/ 	.word	0x00012008
        /*1250*/ 	.short	0x0100
        /*1252*/ 	.byte	0x18
	.zero		1


	//   ....[2]....
        /*1254*/ 	.word	0x00002010
        /*1258*/ 	.word	0x000000ff
        /*125c*/ 	.word	0x00012010
        /*1260*/ 	.short	0x0100
        /*1262*/ 	.byte	0x18
	.zero		1


	//   ....[3]....
        /*1264*/ 	.word	0x00002e40
        /*1268*/ 	.word	0x000000ff
        /*126c*/ 	.word	0x00012000
        /*1270*/ 	.short	0x010a
        /*1272*/ 	.byte	0x12
	.zero		1


	//   ....[4]....
        /*1274*/ 	.word	0x00003af0
        /*1278*/ 	.word	0x000000ff
        /*127c*/ 	.word	0x00012000
        /*1280*/ 	.short	0x0108
        /*1282*/ 	.byte	0x18
	.zero		1


	//   ....[5]....
        /*1284*/ 	.word	0x00003b60
        /*1288*/ 	.word	0x000000ff
        /*128c*/ 	.word	0x00012008
        /*1290*/ 	.short	0x0108
        /*1292*/ 	.byte	0x18
	.zero		1


	//   ....[6]....
        /*1294*/ 	.word	0x00003be0
        /*1298*/ 	.word	0x000000ff
        /*129c*/ 	.word	0x00012010
        /*12a0*/ 	.short	0x0108
        /*12a2*/ 	.byte	0x18
	.zero		1


	//   ....[7]....
        /*12a4*/ 	.word	0x00004f50
        /*12a8*/ 	.word	0x000000ff
        /*12ac*/ 	.word	0x00012000
        /*12b0*/ 	.short	0x010a
        /*12b2*/ 	.byte	0x12
	.zero		1


	//----- nvinfo : EIATTR_NUM_MBARRIERS
	.align		4
.L_39:
        /*12b4*/ 	.byte	0x03, 0x38
        /*12b6*/ 	.short	0x0003


	//----- nvinfo : EIATTR_EXIT_INSTR_OFFSETS
	.align		4
        /*12b8*/ 	.byte	0x04, 0x1c
        /*12ba*/ 	.short	(.L_41 - .L_40)


	//   ....[0]....
.L_40:
        /*12bc*/ 	.word	0x00004f40


	//----- nvinfo : EIATTR_REQNTID
	.align		4
.L_41:
        /*12c0*/ 	.byte	0x04, 0x10
        /*12c2*/ 	.short	(.L_43 - .L_42)
.L_42:
        /*12c4*/ 	.word	0x00000080
        /*12c8*/ 	.word	0x00000001
        /*12cc*/ 	.word	0x00000001


	//----- nvinfo : EIATTR_CRS_STACK_SIZE
	.align		4
.L_43:
        /*12d0*/ 	.byte	0x04, 0x1e
        /*12d2*/ 	.short	(.L_45 - .L_44)
.L_44:
        /*12d4*/ 	.word	0x00000000


	//----- nvinfo : EIATTR_CBANK_PARAM_SIZE
	.align		4
.L_45:
        /*12d8*/ 	.byte	0x03, 0x19
        /*12da*/ 	.short	0x0050


	//----- nvinfo : EIATTR_PARAM_CBANK
	.align		4
        /*12dc*/ 	.byte	0x04, 0x0a
        /*12de*/ 	.short	(.L_47 - .L_46)
	.align		4
.L_46:
        /*12e0*/ 	.word	index@(.nv.constant0.gluon_wgmma)
        /*12e4*/ 	.short	0x0210
        /*12e6*/ 	.short	0x0050


	//----- nvinfo : EIATTR_SW_WAR
	.align		4
.L_47:
        /*12e8*/ 	.byte	0x04, 0x36
        /*12ea*/ 	.short	(.L_49 - .L_48)
.L_48:
        /*12ec*/ 	.word	0x00000008
.L_49:


//--------------------- .nv.callgraph             --------------------------
	.section	.nv.callgraph,"",@"SHT_CUDA_CALLGRAPH"
	.align	4
	.sectionentsize	8
	.align		4
        /*0000*/ 	.word	0x00000000
	.align		4
        /*0004*/ 	.word	0xffffffff
	.align		4
        /*0008*/ 	.word	0x00000000
	.align		4
        /*000c*/ 	.word	0xfffffffe
	.align		4
        /*0010*/ 	.word	0x00000000
	.align		4
        /*0014*/ 	.word	0xfffffffd
	.align		4
        /*0018*/ 	.word	0x00000000
	.align		4
        /*001c*/ 	.word	0xfffffffc


//--------------------- .text.gluon_wgmma         --------------------------
	.section	.text.gluon_wgmma,"ax",@progbits
	.align	128
        .global         gluon_wgmma
        .type           gluon_wgmma,@function
        .size           gluon_wgmma,(.L_x_52 - gluon_wgmma)
        .other          gluon_wgmma,@"STO_CUDA_ENTRY STV_DEFAULT"
gluon_wgmma:
.text.gluon_wgmma:
[----:B------:R-:W1:Y:S01]  /*0000*/  LDC R1, c[0x0][0x28] ;  /* 0x00000a00ff017b82 */ /* 0x000e620000000800 */
[----:B------:R-:W2:Y:S07]  /*0010*/  S2R R3, SR_TID.X ;  /* 0x0000000000037919 */ /* 0x000eae0000002100 */
[----:B------:R-:W3:Y:S01]  /*0020*/  S2UR UR4, SR_CgaCtaId ;  /* 0x00000000000479c3 */ /* 0x000ee20000008800 */
[----:B------:R-:W-:Y:S01]  /*0030*/  UMOV UR24, 0x400 ;  /* 0x0000040000187882 */ /* 0x000fe20000000000 */
[----:B------:R-:W-:Y:S01]  /*0040*/  ULDC UR6, c[0x0][0xc] ;  /* 0x0000030000067ab9 */ /* 0x000fe20000000800 */
[----:B------:R-:W-:Y:S01]  /*0050*/  ULDC.64 UR30, c[0x0][0x250] ;  /* 0x00009400001e7ab9 */ /* 0x000fe20000000a00 */
[----:B------:R-:W-:Y:S01]  /*0060*/  BSSY B0, `(.L_x_0) ;  /* 0x0000020000007945 */ /* 0x000fe20003800000 */
[----:B-1----:R-:W-:-:S03]  /*0070*/  VIADD R1, R1, 0xfffffd90 ;  /* 0xfffffd9001017836 */ /* 0x002fc60000000000 */
[----:B------:R-:W1:Y:S08]  /*0080*/  LDC R6, c[0x0][0x228] ;  /* 0x00008a00ff067b82 */ /* 0x000e700000000800 */
[----:B------:R-:W4:Y:S08]  /*0090*/  LDC R13, c[0x0][0x230] ;  /* 0x00008c00ff0d7b82 */ /* 0x000f300000000800 */
[----:B------:R-:W-:Y:S01]  /*00a0*/  S2UR UR25, SR_CTAID.Y ;  /* 0x00000000001979c3 */ /* 0x000fe20000002600 */
[----:B---3--:R-:W-:-:S03]  /*00b0*/  ULEA UR24, UR4, UR24, 0x18 ;  /* 0x0000001804187291 */ /* 0x008fc6000f8ec03f */
[----:B------:R-:W-:Y:S01]  /*00c0*/  ULDC UR4, c[0x0][0x10] ;  /* 0x0000040000047ab9 */ /* 0x000fe20000000800 */
[----:B--2---:R-:W-:-:S03]  /*00d0*/  LOP3.LUT R2, R3, 0x7f, RZ, 0xc0, !PT ;  /* 0x0000007f03027812 */ /* 0x004fc600078ec0ff */
[----:B------:R-:W2:Y:S01]  /*00e0*/  S2UR UR5, SR_CTAID.Z ;  /* 0x00000000000579c3 */ /* 0x000ea20000002700 */
[----:B-1----:R-:W-:Y:S01]  /*00f0*/  VIADD R6, R6, 0xffffffff ;  /* 0xffffffff06067836 */ /* 0x002fe20000000000 */
[C---:B------:R-:W-:Y:S02]  /*0100*/  ISETP.GE.U32.AND P0, PT, R2.reuse, 0x20, PT ;  /* 0x000000200200780c */ /* 0x040fe40003f06070 */
[C---:B------:R-:W-:Y:S02]  /*0110*/  ISETP.NE.U32.AND P2, PT, R2.reuse, RZ, PT ;  /* 0x000000ff0200720c */ /* 0x040fe40003f45070 */
[----:B------:R-:W-:Y:S02]  /*0120*/  LEA R12, R2, UR24, 0x2 ;  /* 0x00000018020c7c11 */ /* 0x000fe4000f8e10ff */
[----:B------:R-:W1:Y:S01]  /*0130*/  S2UR UR32, SR_CTAID.X ;  /* 0x00000000002079c3 */ /* 0x000e620000002500 */
[----:B----4-:R-:W-:-:S06]  /*0140*/  VIADD R9, R13, 0xffffffff ;  /* 0xffffffff0d097836 */ /* 0x010fcc0000000000 */
[----:B------:R3:W-:Y:S01]  /*0150*/  @!P0 STS [R12], RZ ;  /* 0x000000ff0c008388 */ /* 0x0007e20000000800 */
[----:B------:R-:W-:-:S03]  /*0160*/  NOP ;  /* 0x0000000000007918 */ /* 0x000fc60000000000 */
[----:B------:R3:W-:Y:S01]  /*0170*/  @!P2 STS [UR24+0x24], R6 ;  /* 0x00002406ff00a988 */ /* 0x0007e20008000818 */
[----:B--2---:R-:W-:-:S03]  /*0180*/  UIMAD UR4, UR5, UR4, UR25 ;  /* 0x00000004050472a4 */ /* 0x004fc6000f8e0219 */
[----:B------:R3:W-:Y:S01]  /*0190*/  @!P2 STS [UR24+0x20], R9 ;  /* 0x00002009ff00a988 */ /* 0x0007e20008000818 */
[----:B-1----:R-:W-:-:S04]  /*01a0*/  UIMAD UR4, UR4, UR6, UR32 ;  /* 0x00000006040472a4 */ /* 0x002fc8000f8e0220 */
[----:B------:R-:W-:-:S03]  /*01b0*/  UIMAD UR5, UR4, 0x180, URZ ;  /* 0x00000180040578a4 */ /* 0x000fc6000f8e023f */
[----:B------:R-:W-:Y:S01]  /*01c0*/  UMOV UR4, URZ ;  /* 0x0000003f00047c82 */ /* 0x000fe20008000000 */
[----:B------:R-:W-:-:S04]  /*01d0*/  UIADD3 UR26, UP0, UR5, UR30, URZ ;  /* 0x0000001e051a7290 */ /* 0x000fc8000ff1e03f */
[----:B------:R-:W-:Y:S01]  /*01e0*/  ULEA.HI.X.SX32 UR27, UR5, UR31, 0x1, UP0 ;  /* 0x0000001f051b7291 */ /* 0x000fe200080f0e3f */
[----:B---3--:R-:W-:Y:S11]  /*01f0*/  @P2 BRA `(.L_x_1) ;  /* 0x0000000000182947 */ /* 0x008ff60003800000 */
[----:B------:R-:W1:Y:S01]  /*0200*/  LDS R0, [UR24+0x8] ;  /* 0x00000818ff007984 */ /* 0x000e620008000800 */
[----:B------:R-:W2:Y:S01]  /*0210*/  LDC.64 R10, c[0x0][0x210] ;  /* 0x00008400ff0a7b82 */ /* 0x000ea20000000a00 */
[----:B------:R-:W-:Y:S02]  /*0220*/  IMAD.MOV.U32 R5, RZ, RZ, 0x70 ;  /* 0x00000070ff057424 */ /* 0x000fe400078e00ff */
[----:B--2---:R2:W-:Y:S03]  /*0230*/  STS.64 [UR24], R10 ;  /* 0x0000000aff007988 */ /* 0x0045e60008000a18 */
[----:B-1----:R-:W-:-:S05]  /*0240*/  LOP3.LUT R0, R0, 0x10, R5, 0xd8, !PT ;  /* 0x0000001000007812 */ /* 0x002fca00078ed805 */
[----:B------:R2:W-:Y:S02]  /*0250*/  STS [UR24+0x8], R0 ;  /* 0x00000800ff007988 */ /* 0x0005e40008000818 */
.L_x_1:
[----:B------:R-:W-:Y:S05]  /*0260*/  BSYNC B0 ;  /* 0x0000000000007941 */ /* 0x000fea0003800000 */
.L_x_0:
[----:B------:R-:W-:Y:S04]  /*0270*/  BSSY B0, `(.L_x_2) ;  /* 0x000000a000007945 */ /* 0x000fe80003800000 */
[----:B------:R-:W-:Y:S05]  /*0280*/  @P2 BRA `(.L_x_3) ;  /* 0x0000000000202947 */ /* 0x000fea0003800000 */
[----:B--2---:R-:W1:Y:S01]  /*0290*/  LDS R0, [UR24+0x34] ;  /* 0x00003418ff007984 */ /* 0x004e620008000800 */
[----:B------:R-:W-:Y:S02]  /*02a0*/  IMAD.MOV.U32 R5, RZ, RZ, 0x1f000000 ;  /* 0x1f000000ff057424 */ /* 0x000fe400078e00ff */
[----:B------:R-:W-:Y:S01]  /*02b0*/  @!P2 IMAD.MOV.U32 R4, RZ, RZ, 0x7f ;  /* 0x0000007fff04a424 */ /* 0x000fe200078e00ff */
[----:B------:R-:W2:Y:S02]  /*02c0*/  @!P2 LDS R7, [UR24+0x38] ;  /* 0x00003818ff07a984 */ /* 0x000ea40008000800 */
[----:B-1----:R-:W-:Y:S02]  /*02d0*/  LOP3.LUT R0, R0, 0xff000000, R5, 0xb8, !PT ;  /* 0xff00000000007812 */ /* 0x002fe400078eb805 */
[----:B--2---:R-:W-:-:S03]  /*02e0*/  @!P2 LOP3.LUT R4, R7, 0xff, R4, 0xb8, !PT ;  /* 0x000000ff0704a812 */ /* 0x004fc600078eb804 */
[----:B------:R1:W-:Y:S04]  /*02f0*/  STS [UR24+0x34], R0 ;  /* 0x00003400ff007988 */ /* 0x0003e80008000818 */
[----:B------:R1:W-:Y:S02]  /*0300*/  @!P2 STS [UR24+0x38], R4 ;  /* 0x00003804ff00a988 */ /* 0x0003e40008000818 */
.L_x_3:
[----:B------:R-:W-:Y:S05]  /*0310*/  BSYNC B0 ;  /* 0x0000000000007941 */ /* 0x000fea0003800000 */
.L_x_2:
[----:B------:R-:W-:Y:S04]  /*0320*/  BSSY B0, `(.L_x_4) ;  /* 0x000000e000007945 */ /* 0x000fe80003800000 */
[----:B------:R-:W-:Y:S05]  /*0330*/  @P2 BRA `(.L_x_5) ;  /* 0x0000000000302947 */ /* 0x000fea0003800000 */
[----:B-1----:R-:W1:Y:S01]  /*0340*/  LDS R4, [UR24+0x34] ;  /* 0x00003418ff047984 */ /* 0x002e620008000800 */
[----:B--2---:R-:W2:Y:S03]  /*0350*/  LDC.64 R10, c[0x0][0x238] ;  /* 0x00008e00ff0a7b82 */ /* 0x004ea60000000a00 */
[----:B------:R-:W3:Y:S01]  /*0360*/  LDS R0, [UR24+0x1c] ;  /* 0x00001c18ff007984 */ /* 0x000ee20008000800 */
[C---:B--2---:R-:W-:Y:S01]  /*0370*/  SHF.L.U64.HI R8, R10.reuse, 0x1, R11 ;  /* 0x000000010a087819 */ /* 0x044fe2000001020b */
[----:B------:R-:W-:-:S03]  /*0380*/  IMAD.SHL.U32 R5, R10, 0x2, RZ ;  /* 0x000000020a057824 */ /* 0x000fc600078e00ff */
[--C-:B------:R-:W-:Y:S02]  /*0390*/  SHF.R.U32.HI R7, RZ, 0x4, R8.reuse ;  /* 0x00000004ff077819 */ /* 0x100fe40000011608 */
[----:B------:R-:W-:-:S05]  /*03a0*/  SHF.R.U64 R5, R5, 0x4, R8 ;  /* 0x0000000405057819 */ /* 0x000fca0000001208 */
[----:B------:R4:W-:Y:S01]  /*03b0*/  STS [UR24+0xc], R5 ;  /* 0x00000c05ff007988 */ /* 0x0009e20008000818 */
[----:B-1----:R-:W-:Y:S02]  /*03c0*/  LOP3.LUT R4, R4, 0x7, RZ, 0xb8, !PT ;  /* 0x0000000704047812 */ /* 0x002fe400078eb8ff */
[----:B---3--:R-:W-:-:S03]  /*03d0*/  LOP3.LUT R0, R0, 0xf, R7, 0xb8, !PT ;  /* 0x0000000f00007812 */ /* 0x008fc600078eb807 */
[----:B------:R4:W-:Y:S04]  /*03e0*/  STS [UR24+0x34], R4 ;  /* 0x00003404ff007988 */ /* 0x0009e80008000818 */
[----:B------:R4:W-:Y:S02]  /*03f0*/  STS [UR24+0x1c], R0 ;  /* 0x00001c00ff007988 */ /* 0x0009e40008000818 */
.L_x_5:
[----:B------:R-:W-:Y:S05]  /*0400*/  BSYNC B0 ;  /* 0x0000000000007941 */ /* 0x000fea0003800000 */
.L_x_4:
[----:B------:R-:W-:Y:S04]  /*0410*/  BSSY B1, `(.L_x_6) ;  /* 0x000001a000017945 */ /* 0x000fe80003800000 */
[----:B------:R-:W-:Y:S04]  /*0420*/  BSSY B0, `(.L_x_7) ;  /* 0x0000015000007945 */ /* 0x000fe80003800000 */
[----:B------:R-:W-:Y:S05]  /*0430*/  @P2 BRA `(.L_x_8) ;  /* 0x0000000000202947 */ /* 0x000fea0003800000 */
[----:B-12-4-:R-:W1:Y:S02]  /*0440*/  LDS R0, [UR24+0x34] ;  /* 0x00003418ff007984 */ /* 0x016e640008000800 */
[----:B-1----:R-:W-:-:S05]  /*0450*/  LOP3.LUT R0, R0, 0x38, RZ, 0xb8, !PT ;  /* 0x0000003800007812 */ /* 0x002fca00078eb8ff */
[----:B------:R1:W-:Y:S01]  /*0460*/  STS [UR24+0x34], R0 ;  /* 0x00003400ff007988 */ /* 0x0003e20008000818 */
[----:B------:R-:W-:Y:S05]  /*0470*/  @P2 BRA `(.L_x_9) ;  /* 0x0000000000202947 */ /* 0x000fea0003800000 */
[----:B-1----:R-:W1:Y:S01]  /*0480*/  LDS R0, [UR24+0x8] ;  /* 0x00000818ff007984 */ /* 0x002e620008000800 */
[----:B------:R-:W-:-:S05]  /*0490*/  IMAD.MOV.U32 R5, RZ, RZ, 0x780 ;  /* 0x00000780ff057424 */ /* 0x000fca00078e00ff */
[----:B-1----:R-:W-:-:S05]  /*04a0*/  LOP3.LUT R0, R0, 0x300, R5, 0xd8, !PT ;  /* 0x0000030000007812 */ /* 0x002fca00078ed805 */
[----:B------:R3:W-:Y:S02]  /*04b0*/  STS [UR24+0x8], R0 ;  /* 0x00000800ff007988 */ /* 0x0007e40008000818 */
.L_x_8:
[----:B------:R-:W-:Y:S05]  /*04c0*/  @P2 BRA `(.L_x_10) ;  /* 0x0000000000282947 */ /* 0x000fea0003800000 */
[----:B-1234-:R-:W1:Y:S02]  /*04d0*/  LDS R0, [UR24+0x8] ;  /* 0x00000818ff007984 */ /* 0x01ee640008000800 */
[----:B-1----:R-:W-:-:S05]  /*04e0*/  LOP3.LUT R0, R0, 0x1800, RZ, 0xb8, !PT ;  /* 0x0000180000007812 */ /* 0x002fca00078eb8ff */
[----:B------:R2:W-:Y:S02]  /*04f0*/  STS [UR24+0x8], R0 ;  /* 0x00000800ff007988 */ /* 0x0005e40008000818 */
.L_x_9:
[----:B------:R-:W-:Y:S05]  /*0500*/  @P2 BREAK B0 ;  /* 0x0000000000002942 */ /* 0x000fea0003800000 */
[----:B------:R-:W-:Y:S05]  /*0510*/  @P2 BRA `(.L_x_11) ;  /* 0x0000000000242947 */ /* 0x000fea0003800000 */
[----:B------:R-:W3:Y:S01]  /*0520*/  LDS R5, [UR24+0x8] ;  /* 0x00000818ff057984 */ /* 0x000ee20008000800 */
[----:B-12---:R-:W-:-:S05]  /*0530*/  IMAD.MOV.U32 R0, RZ, RZ, 0x6000 ;  /* 0x00006000ff007424 */ /* 0x006fca00078e00ff */
[----:B---3--:R-:W-:-:S04]  /*0540*/  LOP3.LUT R0, R5, 0x4000, R0, 0xd8, !PT ;  /* 0x0000400005007812 */ /* 0x008fc800078ed800 */
[----:B------:R-:W-:-:S05]  /*0550*/  LOP3.LUT R0, R0, 0x400000, RZ, 0xb8, !PT ;  /* 0x0040000000007812 */ /* 0x000fca00078eb8ff */
[----:B------:R1:W-:Y:S02]  /*0560*/  STS [UR24+0x8], R0 ;  /* 0x00000800ff007988 */ /* 0x0003e40008000818 */
.L_x_10:
[----:B------:R-:W-:Y:S05]  /*0570*/  BSYNC B0 ;  /* 0x0000000000007941 */ /* 0x000fea0003800000 */
.L_x_7:
[----:B-1234-:R-:W1:Y:S02]  /*0580*/  @!P2 LDS R0, [UR24+0x8] ;  /* 0x00000818ff00a984 */ /* 0x01ee640008000800 */
[----:B-1----:R-:W-:-:S05]  /*0590*/  @!P2 LOP3.LUT R0, R0, 0x8000, RZ, 0xb8, !PT ;  /* 0x000080000000a812 */ /* 0x002fca00078eb8ff */
[----:B------:R3:W-:Y:S02]  /*05a0*/  @!P2 STS [UR24+0x8], R0 ;  /* 0x00000800ff00a988 */ /* 0x0007e40008000818 */
.L_x_11:
[----:B------:R-:W-:Y:S05]  /*05b0*/  BSYNC B1 ;  /* 0x0000000000017941 */ /* 0x000fea0003800000 */
.L_x_6:
[----:B------:R-:W-:Y:S05]  /*05c0*/  WARPSYNC.ALL ;  /* 0x0000000000007948 */ /* 0x000fea0003800000 */
[----:B------:R-:W-:Y:S05]  /*05d0*/  @P0 BRA `(.L_x_12) ;  /* 0x0000000000280947 */ /* 0x000fea0003800000 */
[----:B-123--:R-:W1:Y:S01]  /*05e0*/  S2R R0, SR_LANEID ;  /* 0x0000000000007919 */ /* 0x00ee620000000000 */
[----:B------:R-:W-:Y:S05]  /*05f0*/  WARPSYNC.ALL ;  /* 0x0000000000007948 */ /* 0x000fea0003800000 */
[----:B-1----:R-:W-:-:S05]  /*0600*/  IMAD.SHL.U32 R0, R0, 0x4, RZ ;  /* 0x0000000400007824 */ /* 0x002fca00078e00ff */
[----:B------:R-:W1:Y:S01]  /*0610*/  LDS R7, [R0+UR24] ;  /* 0x0000001800077984 */ /* 0x000e620008000800 */
[----:B------:R-:W-:-:S05]  /*0620*/  IADD3 R4, P1, R0, UR26, RZ ;  /* 0x0000001a00047c10 */ /* 0x000fca000ff3e0ff */
[----:B------:R-:W-:-:S05]  /*0630*/  IMAD.X R5, RZ, RZ, UR27, P1 ;  /* 0x0000001bff057e24 */ /* 0x000fca00088e06ff */
[----:B-1----:R4:W5:Y:S01]  /*0640*/  ATOMG.E.EXCH.STRONG.GPU PT, RZ, [R4], R7 ;  /* 0x0000000704ff73a8 */ /* 0x00296200041ee100 */
[----:B------:R-:W-:-:S04]  /*0650*/  DEPBAR {5,4,3,2,1,0} ;  /* 0x0000003f0000791a */ /* 0x000fc80000000000 */
[----:B------:R4:W-:Y:S01]  /*0660*/  UTMACCTL.IV [UR26] ;  /* 0x000000001a0079b9 */ /* 0x0009e20008000000 */
[----:B------:R-:W-:Y:S01]  /*0670*/  NOP ;  /* 0x0000000000007918 */ /* 0x000fe20000000000 */
.L_x_12:
[----:B------:R-:W-:Y:S05]  /*0680*/  @P0 BRA `(.L_x_13) ;  /* 0x00000000000c0947 */ /* 0x000fea0003800000 */
[----:B------:R0:W-:Y:S01]  /*0690*/  UTMACMDFLUSH ;  /* 0x00000000000079b7 */ /* 0x0001e20000000000 */
[----:B------:R-:W-:Y:S05]  /*06a0*/  @P0 BRA `(.L_x_13) ;  /* 0x0000000000040947 */ /* 0x000fea0003800000 */
[----:B------:R-:W-:-:S04]  /*06b0*/  DEPBAR.LE SB0, 0x0 ;  /* 0x000080000000791a */ /* 0x000fc80000000000 */
.L_x_13:
[----:B------:R-:W-:Y:S05]  /*06c0*/  WARPSYNC.ALL ;  /* 0x0000000000007948 */ /* 0x000fea0003800000 */
[----:B-----5:R-:W-:Y:S06]  /*06d0*/  BAR.SYNC.DEFER_BLOCKING 0x0 ;  /* 0x0000000000007b1d */ /* 0x020fec0000010000 */
[----:B------:R-:W-:Y:S02]  /*06e0*/  BSSY B1, `(.L_x_14) ;  /* 0x000000b000017945 */ /* 0x000fe40003800000 */
[----:B------:R-:W-:Y:S06]  /*06f0*/  BAR.SYNC.DEFER_BLOCKING 0x0 ;  /* 0x0000000000007b1d */ /* 0x000fec0000010000 */
[----:B------:R1:W-:Y:S01]  /*0700*/  @!P0 STS [R12], RZ ;  /* 0x000000ff0c008388 */ /* 0x0003e20000000800 */
[----:B------:R-:W-:Y:S01]  /*0710*/  NOP ;  /* 0x0000000000007918 */ /* 0x000fe20000000000 */
[----:B------:R-:W-:Y:S05]  /*0720*/  @P2 BRA `(.L_x_15) ;  /* 0x0000000000182947 */ /* 0x000fea0003800000 */
[----:B-123--:R-:W1:Y:S01]  /*0730*/  LDS R0, [UR24+0x8] ;  /* 0x00000818ff007984 */ /* 0x00ee620008000800 */
[----:B------:R-:W2:Y:S01]  /*0740*/  LDC.64 R10, c[0x0][0x218] ;  /* 0x00008600ff0a7b82 */ /* 0x000ea20000000a00 */
[----:B----4-:R-:W-:Y:S02]  /*0750*/  IMAD.MOV.U32 R5, RZ, RZ, 0x70 ;  /* 0x00000070ff057424 */ /* 0x010fe400078e00ff */
[----:B--2---:R2:W-:Y:S03]  /*0760*/  STS.64 [UR24], R10 ;  /* 0x0000000aff007988 */ /* 0x0045e60008000a18 */
[----:B-1----:R-:W-:-:S05]  /*0770*/  LOP3.LUT R0, R0, 0x10, R5, 0xd8, !PT ;  /* 0x0000001000007812 */ /* 0x002fca00078ed805 */
[----:B------:R2:W-:Y:S02]  /*0780*/  STS [UR24+0x8], R0 ;  /* 0x00000800ff007988 */ /* 0x0005e40008000818 */
.L_x_15:
[----:B----4-:R-:W-:Y:S05]  /*0790*/  BSYNC B1 ;  /* 0x0000000000017941 */ /* 0x010fea0003800000 */
.L_x_14:
[----:B------:R-:W-:Y:S04]  /*07a0*/  BSSY B2, `(.L_x_16) ;  /* 0x000000f000027945 */ /* 0x000fe80003800000 */
[----:B------:R-:W-:Y:S04]  /*07b0*/  BSSY B1, `(.L_x_17) ;  /* 0x000000c000017945 */ /* 0x000fe80003800000 */
[----:B------:R-:W-:Y:S05]  /*07c0*/  @P2 BRA `(.L_x_18) ;  /* 0x0000000000282947 */ /* 0x000fea0003800000 */
[----:B-123--:R-:W1:Y:S01]  /*07d0*/  LDS R0, [UR24+0x34] ;  /* 0x00003418ff007984 */ /* 0x00ee620008000800 */
[----:B------:R-:W-:Y:S01]  /*07e0*/  IMAD.MOV.U32 R5, RZ, RZ, 0x1f000000 ;  /* 0x1f000000ff057424 */ /* 0x000fe200078e00ff */
[----:B------:R-:W-:Y:S05]  /*07f0*/  @P2 BREAK B1 ;  /* 0x0000000000012942 */ /* 0x000fea0003800000 */
[----:B-1----:R-:W-:-:S05]  /*0800*/  LOP3.LUT R0, R0, 0xff000000, R5, 0xb8, !PT ;  /* 0xff00000000007812 */ /* 0x002fca00078eb805 */
[----:B------:R1:W-:Y:S01]  /*0810*/  STS [UR24+0x34], R0 ;  /* 0x00003400ff007988 */ /* 0x0003e20008000818 */
[----:B------:R-:W-:Y:S05]  /*0820*/  @P2 BRA `(.L_x_19) ;  /* 0x0000000000182947 */ /* 0x000fea0003800000 */
[----:B------:R-:W2:Y:S01]  /*0830*/  LDS R5, [UR24+0x38] ;  /* 0x00003818ff057984 */ /* 0x000ea20008000800 */
[----:B-1----:R-:W-:-:S05]  /*0840*/  IMAD.MOV.U32 R0, RZ, RZ, 0xff ;  /* 0x000000ffff007424 */ /* 0x002fca00078e00ff */
[----:B--2---:R-:W-:-:S05]  /*0850*/  LOP3.LUT R0, R5, 0xff, R0, 0xb8, !PT ;  /* 0x000000ff05007812 */ /* 0x004fca00078eb800 */
[----:B------:R4:W-:Y:S02]  /*0860*/  STS [UR24+0x38], R0 ;  /* 0x00003800ff007988 */ /* 0x0009e40008000818 */
.L_x_18:
[----:B------:R-:W-:Y:S05]  /*0870*/  BSYNC B1 ;  /* 0x0000000000017941 */ /* 0x000fea0003800000 */
.L_x_17:
[----:B------:R1:W-:Y:S02]  /*0880*/  @!P2 STS [UR24+0x20], R9 ;  /* 0x00002009ff00a988 */ /* 0x0003e40008000818 */
.L_x_19:
[----:B------:R-:W-:Y:S05]  /*0890*/  BSYNC B2 ;  /* 0x0000000000027941 */ /* 0x000fea0003800000 */
.L_x_16:
[----:B------:R-:W-:Y:S05]  /*08a0*/  WARPSYNC.ALL ;  /* 0x0000000000007948 */ /* 0x000fea0003800000 */
[----:B-1234-:R-:W1:Y:S01]  /*08b0*/  LDC R0, c[0x0][0x22c] ;  /* 0x00008b00ff007b82 */ /* 0x01ee620000000800 */
[----:B------:R-:W-:Y:S01]  /*08c0*/  BSSY B2, `(.L_x_20) ;  /* 0x0000010000027945 */ /* 0x000fe20003800000 */
[----:B-1----:R-:W-:-:S05]  /*08d0*/  VIADD R0, R0, 0xffffffff ;  /* 0xffffffff00007836 */ /* 0x002fca0000000000 */
[----:B------:R1:W-:Y:S01]  /*08e0*/  @!P2 STS [UR24+0x24], R0 ;  /* 0x00002400ff00a988 */ /* 0x0003e20008000818 */
[----:B------:R-:W-:Y:S05]  /*08f0*/  @P2 BRA `(.L_x_21) ;  /* 0x0000000000302947 */ /* 0x000fea0003800000 */
[----:B------:R-:W2:Y:S01]  /*0900*/  LDS R5, [UR24+0x34] ;  /* 0x00003418ff057984 */ /* 0x000ea20008000800 */
[----:B------:R-:W3:Y:S03]  /*0910*/  LDC.64 R10, c[0x0][0x240] ;  /* 0x00009000ff0a7b82 */ /* 0x000ee60000000a00 */
[----:B------:R-:W4:Y:S01]  /*0920*/  LDS R4, [UR24+0x1c] ;  /* 0x00001c18ff047984 */ /* 0x000f220008000800 */
[C---:B---3--:R-:W-:Y:S01]  /*0930*/  SHF.L.U64.HI R8, R10.reuse, 0x1, R11 ;  /* 0x000000010a087819 */ /* 0x048fe2000001020b */
[----:B------:R-:W-:-:S03]  /*0940*/  IMAD.SHL.U32 R7, R10, 0x2, RZ ;  /* 0x000000020a077824 */ /* 0x000fc600078e00ff */
[--C-:B------:R-:W-:Y:S02]  /*0950*/  SHF.R.U32.HI R9, RZ, 0x4, R8.reuse ;  /* 0x00000004ff097819 */ /* 0x100fe40000011608 */
[----:B------:R-:W-:-:S05]  /*0960*/  SHF.R.U64 R7, R7, 0x4, R8 ;  /* 0x0000000407077819 */ /* 0x000fca0000001208 */
[----:B------:R3:W-:Y:S01]  /*0970*/  STS [UR24+0xc], R7 ;  /* 0x00000c07ff007988 */ /* 0x0007e20008000818 */
[----:B--2---:R-:W-:Y:S02]  /*0980*/  LOP3.LUT R5, R5, 0x7, RZ, 0xb8, !PT ;  /* 0x0000000705057812 */ /* 0x004fe400078eb8ff */
[----:B----4-:R-:W-:-:S03]  /*0990*/  LOP3.LUT R4, R4, 0xf, R9, 0xb8, !PT ;  /* 0x0000000f04047812 */ /* 0x010fc600078eb809 */
[----:B------:R3:W-:Y:S04]  /*09a0*/  STS [UR24+0x34], R5 ;  /* 0x00003405ff007988 */ /* 0x0007e80008000818 */
[----:B------:R3:W-:Y:S02]  /*09b0*/  STS [UR24+0x1c], R4 ;  /* 0x00001c04ff007988 */ /* 0x0007e40008000818 */
.L_x_21:
[----:B------:R-:W-:Y:S05]  /*09c0*/  BSYNC B2 ;  /* 0x0000000000027941 */ /* 0x000fea0003800000 */
.L_x_20:
[----:B------:R-:W-:Y:S04]  /*09d0*/  BSSY B3, `(.L_x_22) ;  /* 0x000001a000037945 */ /* 0x000fe80003800000 */
[----:B------:R-:W-:Y:S04]  /*09e0*/  BSSY B2, `(.L_x_23) ;  /* 0x0000015000027945 */ /* 0x000fe80003800000 */
[----:B------:R-:W-:Y:S05]  /*09f0*/  @P2 BRA `(.L_x_24) ;  /* 0x0000000000202947 */ /* 0x000fea0003800000 */
[----:B---3--:R-:W2:Y:S02]  /*0a00*/  LDS R4, [UR24+0x34] ;  /* 0x00003418ff047984 */ /* 0x008ea40008000800 */
[----:B--2---:R-:W-:-:S05]  /*0a10*/  LOP3.LUT R4, R4, 0x38, RZ, 0xb8, !PT ;  /* 0x0000003804047812 */ /* 0x004fca00078eb8ff */
[----:B------:R2:W-:Y:S01]  /*0a20*/  STS [UR24+0x34], R4 ;  /* 0x00003404ff007988 */ /* 0x0005e20008000818 */
[----:B------:R-:W-:Y:S05]  /*0a30*/  @P2 BRA `(.L_x_25) ;  /* 0x0000000000202947 */ /* 0x000fea0003800000 */
[----:B--2---:R-:W2:Y:S01]  /*0a40*/  LDS R4, [UR24+0x8] ;  /* 0x00000818ff047984 */ /* 0x004ea20008000800 */
[----:B------:R-:W-:-:S05]  /*0a50*/  IMAD.MOV.U32 R5, RZ, RZ, 0x780 ;  /* 0x00000780ff057424 */ /* 0x000fca00078e00ff */
[----:B--2---:R-:W-:-:S05]  /*0a60*/  LOP3.LUT R4, R4, 0x300, R5, 0xd8, !PT ;  /* 0x0000030004047812 */ /* 0x004fca00078ed805 */
[----:B------:R2:W-:Y:S02]  /*0a70*/  STS [UR24+0x8], R4 ;  /* 0x00000804ff007988 */ /* 0x0005e40008000818 */
.L_x_24:
[----:B------:R-:W-:Y:S05]  /*0a80*/  @P2 BRA `(.L_x_26) ;  /* 0x0000000000282947 */ /* 0x000fea0003800000 */
[----:B--23--:R-:W2:Y:S02]  /*0a90*/  LDS R4, [UR24+0x8] ;  /* 0x00000818ff047984 */ /* 0x00cea40008000800 */
[----:B--2---:R-:W-:-:S05]  /*0aa0*/  LOP3.LUT R4, R4, 0x1800, RZ, 0xb8, !PT ;  /* 0x0000180004047812 */ /* 0x004fca00078eb8ff */
[----:B------:R3:W-:Y:S02]  /*0ab0*/  STS [UR24+0x8], R4 ;  /* 0x00000804ff007988 */ /* 0x0007e40008000818 */
.L_x_25:
[----:B------:R-:W-:Y:S05]  /*0ac0*/  @P2 BREAK B2 ;  /* 0x0000000000022942 */ /* 0x000fea0003800000 */
[----:B------:R-:W-:Y:S05]  /*0ad0*/  @P2 BRA `(.L_x_27) ;  /* 0x0000000000242947 */ /* 0x000fea0003800000 */
[----:B--23--:R-:W2:Y:S01]  /*0ae0*/  LDS R4, [UR24+0x8] ;  /* 0x00000818ff047984 */ /* 0x00cea20008000800 */
[----:B------:R-:W-:-:S05]  /*0af0*/  IMAD.MOV.U32 R5, RZ, RZ, 0x6000 ;  /* 0x00006000ff057424 */ /* 0x000fca00078e00ff */
[----:B--2---:R-:W-:-:S04]  /*0b00*/  LOP3.LUT R4, R4, 0x4000, R5, 0xd8, !PT ;  /* 0x0000400004047812 */ /* 0x004fc800078ed805 */
[----:B------:R-:W-:-:S05]  /*0b10*/  LOP3.LUT R4, R4, 0x400000, RZ, 0xb8, !PT ;  /* 0x0040000004047812 */ /* 0x000fca00078eb8ff */
[----:B------:R4:W-:Y:S02]  /*0b20*/  STS [UR24+0x8], R4 ;  /* 0x00000804ff007988 */ /* 0x0009e40008000818 */
.L_x_26:
[----:B------:R-:W-:Y:S05]  /*0b30*/  BSYNC B2 ;  /* 0x0000000000027941 */ /* 0x000fea0003800000 */
.L_x_23:
[----:B--234-:R-:W2:Y:S02]  /*0b40*/  @!P2 LDS R4, [UR24+0x8] ;  /* 0x00000818ff04a984 */ /* 0x01cea40008000800 */
[----:B--2---:R-:W-:-:S05]  /*0b50*/  @!P2 LOP3.LUT R4, R4, 0x8000, RZ, 0xb8, !PT ;  /* 0x000080000404a812 */ /* 0x004fca00078eb8ff */
[----:B------:R4:W-:Y:S02]  /*0b60*/  @!P2 STS [UR24+0x8], R4 ;  /* 0x00000804ff00a988 */ /* 0x0009e40008000818 */
.L_x_27:
[----:B------:R-:W-:Y:S05]  /*0b70*/  BSYNC B3 ;  /* 0x0000000000037941 */ /* 0x000fea0003800000 */
.L_x_22:
[----:B------:R-:W-:Y:S05]  /*0b80*/  WARPSYNC.ALL ;  /* 0x0000000000007948 */ /* 0x000fea0003800000 */
[----:B------:R-:W-:-:S04]  /*0b90*/  UIADD3 UR29, UR5, 0x80, URZ ;  /* 0x00000080051d7890 */ /* 0x000fc8000fffe03f */
[----:B------:R-:W-:-:S04]  /*0ba0*/  UIADD3 UR28, UP0, UR29, UR30, URZ ;  /* 0x0000001e1d1c7290 */ /* 0x000fc8000ff1e03f */
[----:B------:R-:W-:Y:S01]  /*0bb0*/  ULEA.HI.X.SX32 UR29, UR29, UR31, 0x1, UP0 ;  /* 0x0000001f1d1d7291 */ /* 0x000fe200080f0e3f */
[----:B------:R-:W-:Y:S11]  /*0bc0*/  @P0 BRA `(.L_x_28) ;  /* 0x0000000000280947 */ /* 0x000ff60003800000 */
[----:B--234-:R-:W2:Y:S01]  /*0bd0*/  S2R R4, SR_LANEID ;  /* 0x0000000000047919 */ /* 0x01cea20000000000 */
[----:B------:R-:W-:Y:S05]  /*0be0*/  WARPSYNC.ALL ;  /* 0x0000000000007948 */ /* 0x000fea0003800000 */
[----:B--2---:R-:W-:-:S05]  /*0bf0*/  IMAD.SHL.U32 R8, R4, 0x4, RZ ;  /* 0x0000000404087824 */ /* 0x004fca00078e00ff */
[----:B------:R-:W2:Y:S01]  /*0c00*/  LDS R7, [R8+UR24] ;  /* 0x0000001808077984 */ /* 0x000ea20008000800 */
[----:B------:R-:W-:-:S05]  /*0c10*/  IADD3 R4, P1, R8, UR28, RZ ;  /* 0x0000001c08047c10 */ /* 0x000fca000ff3e0ff */
[----:B------:R-:W-:-:S05]  /*0c20*/  IMAD.X R5, RZ, RZ, UR29, P1 ;  /* 0x0000001dff057e24 */ /* 0x000fca00088e06ff */
[----:B--2---:R2:W5:Y:S01]  /*0c30*/  ATOMG.E.EXCH.STRONG.GPU PT, RZ, [R4], R7 ;  /* 0x0000000704ff73a8 */ /* 0x00456200041ee100 */
[----:B------:R-:W-:-:S04]  /*0c40*/  DEPBAR {5,4,3,2,1,0} ;  /* 0x0000003f0000791a */ /* 0x000fc80000000000 */
[----:B------:R2:W-:Y:S01]  /*0c50*/  UTMACCTL.IV [UR28] ;  /* 0x000000001c0079b9 */ /* 0x0005e20008000000 */
[----:B------:R-:W-:Y:S01]  /*0c60*/  NOP ;  /* 0x0000000000007918 */ /* 0x000fe20000000000 */
.L_x_28:
[----:B------:R-:W-:Y:S05]  /*0c70*/  @P0 BRA `(.L_x_29) ;  /* 0x00000000000c0947 */ /* 0x000fea0003800000 */
[----:B------:R0:W-:Y:S01]  /*0c80*/  UTMACMDFLUSH ;  /* 0x00000000000079b7 */ /* 0x0001e20000000000 */
[----:B------:R-:W-:Y:S05]  /*0c90*/  @P0 BRA `(.L_x_29) ;  /* 0x0000000000040947 */ /* 0x000fea0003800000 */
[----:B------:R-:W-:-:S04]  /*0ca0*/  DEPBAR.LE SB0, 0x0 ;  /* 0x000080000000791a */ /* 0x000fc80000000000 */
.L_x_29:
[----:B------:R-:W-:Y:S05]  /*0cb0*/  WARPSYNC.ALL ;  /* 0x0000000000007948 */ /* 0x000fea0003800000 */
[----:B-----5:R-:W-:Y:S06]  /*0cc0*/  BAR.SYNC.DEFER_BLOCKING 0x0 ;  /* 0x0000000000007b1d */ /* 0x020fec0000010000 */
[----:B------:R-:W-:Y:S02]  /*0cd0*/  BSSY B3, `(.L_x_30) ;  /* 0x000000b000037945 */ /* 0x000fe40003800000 */
[----:B------:R-:W-:Y:S06]  /*0ce0*/  BAR.SYNC.DEFER_BLOCKING 0x0 ;  /* 0x0000000000007b1d */ /* 0x000fec0000010000 */
[----:B------:R1:W-:Y:S01]  /*0cf0*/  @!P0 STS [R12], RZ ;  /* 0x000000ff0c008388 */ /* 0x0003e20000000800 */
[----:B------:R-:W-:Y:S01]  /*0d00*/  NOP ;  /* 0x0000000000007918 */ /* 0x000fe20000000000 */
[----:B------:R-:W-:Y:S05]  /*0d10*/  @P2 BRA `(.L_x_31) ;  /* 0x0000000000182947 */ /* 0x000fea0003800000 */
[----:B--234-:R-:W2:Y:S01]  /*0d20*/  LDS R4, [UR24+0x8] ;  /* 0x00000818ff047984 */ /* 0x01cea20008000800 */
[----:B------:R-:W3:Y:S01]  /*0d30*/  LDC.64 R8, c[0x0][0x220] ;  /* 0x00008800ff087b82 */ /* 0x000ee20000000a00 */
[----:B------:R-:W-:Y:S02]  /*0d40*/  IMAD.MOV.U32 R5, RZ, RZ, 0x70 ;  /* 0x00000070ff057424 */ /* 0x000fe400078e00ff */
[----:B---3--:R3:W-:Y:S03]  /*0d50*/  STS.64 [UR24], R8 ;  /* 0x00000008ff007988 */ /* 0x0087e60008000a18 */
[----:B--2---:R-:W-:-:S05]  /*0d60*/  LOP3.LUT R4, R4, 0x10, R5, 0xd8, !PT ;  /* 0x0000001004047812 */ /* 0x004fca00078ed805 */
[----:B------:R3:W-:Y:S02]  /*0d70*/  STS [UR24+0x8], R4 ;  /* 0x00000804ff007988 */ /* 0x0007e40008000818 */
.L_x_31:
[----:B--2---:R-:W-:Y:S05]  /*0d80*/  BSYNC B3 ;  /* 0x0000000000037941 */ /* 0x004fea0003800000 */
.L_x_30:
[----:B------:R-:W-:Y:S04]  /*0d90*/  BSSY B4, `(.L_x_32) ;  /* 0x0000011000047945 */ /* 0x000fe80003800000 */
[----:B------:R-:W-:Y:S04]  /*0da0*/  BSSY B3, `(.L_x_33) ;  /* 0x000000e000037945 */ /* 0x000fe80003800000 */
[----:B------:R-:W-:Y:S05]  /*0db0*/  @P2 BRA `(.L_x_34) ;  /* 0x0000000000242947 */ /* 0x000fea0003800000 */
[----:B---34-:R-:W2:Y:S01]  /*0dc0*/  LDS R4, [UR24+0x34] ;  /* 0x00003418ff047984 */ /* 0x018ea20008000800 */
[----:B------:R-:W-:-:S05]  /*0dd0*/  IMAD.MOV.U32 R5, RZ, RZ, 0x3f000000 ;  /* 0x3f000000ff057424 */ /* 0x000fca00078e00ff */
[----:B--2---:R-:W-:-:S05]  /*0de0*/  LOP3.LUT R4, R4, 0xff000000, R5, 0xb8, !PT ;  /* 0xff00000004047812 */ /* 0x004fca00078eb805 */
[----:B------:R2:W-:Y:S01]  /*0df0*/  STS [UR24+0x34], R4 ;  /* 0x00003404ff007988 */ /* 0x0005e20008000818 */
[----:B------:R-:W-:Y:S05]  /*0e00*/  @P2 BRA `(.L_x_35) ;  /* 0x00000000001c2947 */ /* 0x000fea0003800000 */
[----:B--2---:R-:W2:Y:S01]  /*0e10*/  LDS R4, [UR24+0x38] ;  /* 0x00003818ff047984 */ /* 0x004ea20008000800 */
[----:B------:R-:W-:-:S05]  /*0e20*/  IMAD.MOV.U32 R5, RZ, RZ, 0x7f ;  /* 0x0000007fff057424 */ /* 0x000fca00078e00ff */
[----:B--2---:R-:W-:-:S05]  /*0e30*/  LOP3.LUT R4, R4, 0xff, R5, 0xb8, !PT ;  /* 0x000000ff04047812 */ /* 0x004fca00078eb805 */
[----:B------:R2:W-:Y:S02]  /*0e40*/  STS [UR24+0x38], R4 ;  /* 0x00003804ff007988 */ /* 0x0005e40008000818 */
.L_x_34:
[----:B------:R-:W-:Y:S05]  /*0e50*/  @P2 BREAK B3 ;  /* 0x0000000000032942 */ /* 0x000fea0003800000 */
[----:B------:R-:W-:Y:S05]  /*0e60*/  @P2 BRA `(.L_x_36) ;  /* 0x00000000000c2947 */ /* 0x000fea0003800000 */
[----:B------:R1:W-:Y:S02]  /*0e70*/  STS [UR24+0x20], R0 ;  /* 0x00002000ff007988 */ /* 0x0003e40008000818 */
.L_x_35:
[----:B------:R-:W-:Y:S05]  /*0e80*/  BSYNC B3 ;  /* 0x0000000000037941 */ /* 0x000fea0003800000 */
.L_x_33:
[----:B------:R1:W-:Y:S02]  /*0e90*/  @!P2 STS [UR24+0x24], R6 ;  /* 0x00002406ff00a988 */ /* 0x0003e40008000818 */
.L_x_36:
[----:B------:R-:W-:Y:S05]  /*0ea0*/  BSYNC B4 ;  /* 0x0000000000047941 */ /* 0x000fea0003800000 */
.L_x_32:
[----:B------:R-:W-:Y:S05]  /*0eb0*/  WARPSYNC.ALL ;  /* 0x0000000000007948 */ /* 0x000fea0003800000 */
[----:B------:R-:W-:Y:S04]  /*0ec0*/  BSSY B4, `(.L_x_37) ;  /* 0x000000e000047945 */ /* 0x000fe80003800000 */
[----:B------:R-:W-:Y:S05]  /*0ed0*/  @P2 BRA `(.L_x_38) ;  /* 0x0000000000302947 */ /* 0x000fea0003800000 */
[----:B--234-:R-:W2:Y:S01]  /*0ee0*/  LDS R4, [UR24+0x34] ;  /* 0x00003418ff047984 */ /* 0x01cea20008000800 */
[----:B------:R-:W3:Y:S03]  /*0ef0*/  LDC.64 R8, c[0x0][0x248] ;  /* 0x00009200ff087b82 */ /* 0x000ee60000000a00 */
[----:B-1----:R-:W1:Y:S01]  /*0f00*/  LDS R0, [UR24+0x1c] ;  /* 0x00001c18ff007984 */ /* 0x002e620008000800 */
[C---:B---3--:R-:W-:Y:S01]  /*0f10*/  SHF.L.U64.HI R6, R8.reuse, 0x1, R9 ;  /* 0x0000000108067819 */ /* 0x048fe20000010209 */
[----:B------:R-:W-:-:S03]  /*0f20*/  IMAD.SHL.U32 R5, R8, 0x2, RZ ;  /* 0x0000000208057824 */ /* 0x000fc600078e00ff */
[--C-:B------:R-:W-:Y:S02]  /*0f30*/  SHF.R.U32.HI R7, RZ, 0x4, R6.reuse ;  /* 0x00000004ff077819 */ /* 0x100fe40000011606 */
[----:B------:R-:W-:-:S05]  /*0f40*/  SHF.R.U64 R5, R5, 0x4, R6 ;  /* 0x0000000405057819 */ /* 0x000fca0000001206 */
[----:B------:R3:W-:Y:S01]  /*0f50*/  STS [UR24+0xc], R5 ;  /* 0x00000c05ff007988 */ /* 0x0007e20008000818 */
[----:B--2---:R-:W-:Y:S02]  /*0f60*/  LOP3.LUT R4, R4, 0x7, RZ, 0xb8, !PT ;  /* 0x0000000704047812 */ /* 0x004fe400078eb8ff */
[----:B-1----:R-:W-:-:S03]  /*0f70*/  LOP3.LUT R0, R0, 0xf, R7, 0xb8, !PT ;  /* 0x0000000f00007812 */ /* 0x002fc600078eb807 */
[----:B------:R3:W-:Y:S04]  /*0f80*/  STS [UR24+0x34], R4 ;  /* 0x00003404ff007988 */ /* 0x0007e80008000818 */
[----:B------:R3:W-:Y:S02]  /*0f90*/  STS [UR24+0x1c], R0 ;  /* 0x00001c00ff007988 */ /* 0x0007e40008000818 */
.L_x_38:
[----:B------:R-:W-:Y:S05]  /*0fa0*/  BSYNC B4 ;  /* 0x0000000000047941 */ /* 0x000fea0003800000 */
.L_x_37:
[----:B------:R-:W-:Y:S04]  /*0fb0*/  BSSY B4, `(.L_x_39) ;  /* 0x000001a000047945 */ /* 0x000fe80003800000 */
[----:B------:R-:W-:Y:S04]  /*0fc0*/  BSSY B5, `(.L_x_40) ;  /* 0x0000015000057945 */ /* 0x000fe80003800000 */
[----:B------:R-:W-:Y:S05]  /*0fd0*/  @P2 BRA `(.L_x_41) ;  /* 0x0000000000202947 */ /* 0x000fea0003800000 */
[----:B-1-3--:R-:W1:Y:S02]  /*0fe0*/  LDS R0, [UR24+0x34] ;  /* 0x00003418ff007984 */ /* 0x00ae640008000800 */
[----:B-1----:R-:W-:-:S05]  /*0ff0*/  LOP3.LUT R0, R0, 0x38, RZ, 0xb8, !PT ;  /* 0x0000003800007812 */ /* 0x002fca00078eb8ff */
[----:B------:R1:W-:Y:S01]  /*1000*/  STS [UR24+0x34], R0 ;  /* 0x00003400ff007988 */ /* 0x0003e20008000818 */
[----:B------:R-:W-:Y:S05]  /*1010*/  @P2 BRA `(.L_x_42) ;  /* 0x0000000000202947 */ /* 0x000fea0003800000 */
[----:B-1----:R-:W1:Y:S01]  /*1020*/  LDS R0, [UR24+0x8] ;  /* 0x00000818ff007984 */ /* 0x002e620008000800 */
[----:B------:R-:W-:-:S05]  /*1030*/  IMAD.MOV.U32 R5, RZ, RZ, 0x780 ;  /* 0x00000780ff057424 */ /* 0x000fca00078e00ff */
[----:B-1----:R-:W-:-:S05]  /*1040*/  LOP3.LUT R0, R0, 0x300, R5, 0xd8, !PT ;  /* 0x0000030000007812 */ /* 0x002fca00078ed805 */
[----:B------:R1:W-:Y:S02]  /*1050*/  STS [UR24+0x8], R0 ;  /* 0x00000800ff007988 */ /* 0x0003e40008000818 */
.L_x_41:
[----:B------:R-:W-:Y:S05]  /*1060*/  @P2 BRA `(.L_x_43) ;  /* 0x0000000000282947 */ /* 0x000fea0003800000 */
[----:B-1-3--:R-:W1:Y:S02]  /*1070*/  LDS R0, [UR24+0x8] ;  /* 0x00000818ff007984 */ /* 0x00ae640008000800 */
[----:B-1----:R-:W-:-:S05]  /*1080*/  LOP3.LUT R0, R0, 0x1800, RZ, 0xb8, !PT ;  /* 0x0000180000007812 */ /* 0x002fca00078eb8ff */
[----:B------:R3:W-:Y:S02]  /*1090*/  STS [UR24+0x8], R0 ;  /* 0x00000800ff007988 */ /* 0x0007e40008000818 */
.L_x_42:
[----:B------:R-:W-:Y:S05]  /*10a0*/  @P2 BREAK B5 ;  /* 0x0000000000052942 */ /* 0x000fea0003800000 */
[----:B------:R-:W-:Y:S05]  /*10b0*/  @P2 BRA `(.L_x_44) ;  /* 0x0000000000242947 */ /* 0x000fea0003800000 */
[----:B-1-3--:R-:W1:Y:S01]  /*10c0*/  LDS R0, [UR24+0x8] ;  /* 0x00000818ff007984 */ /* 0x00ae620008000800 */
[----:B------:R-:W-:-:S05]  /*10d0*/  IMAD.MOV.U32 R5, RZ, RZ, 0x6000 ;  /* 0x00006000ff057424 */ /* 0x000fca00078e00ff */
[----:B-1----:R-:W-:-:S04]  /*10e0*/  LOP3.LUT R0, R0, 0x6000, R5, 0xd8, !PT ;  /* 0x0000600000007812 */ /* 0x002fc800078ed805 */
[----:B------:R-:W-:-:S05]  /*10f0*/  LOP3.LUT R0, R0, 0x400000, RZ, 0xb8, !PT ;  /* 0x0040000000007812 */ /* 0x000fca00078eb8ff */
[----:B------:R1:W-:Y:S02]  /*1100*/  STS [UR24+0x8], R0 ;  /* 0x00000800ff007988 */ /* 0x0003e40008000818 */
.L_x_43:
[----:B------:R-:W-:Y:S05]  /*1110*/  BSYNC B5 ;  /* 0x0000000000057941 */ /* 0x000fea0003800000 */
.L_x_40:
[----:B-1-3--:R-:W1:Y:S02]  /*1120*/  @!P2 LDS R0, [UR24+0x8] ;  /* 0x00000818ff00a984 */ /* 0x00ae640008000800 */
[----:B-1----:R-:W-:-:S05]  /*1130*/  @!P2 LOP3.LUT R0, R0, 0x8000, RZ, 0xb8, !PT ;  /* 0x000080000000a812 */ /* 0x002fca00078eb8ff */
[----:B------:R1:W-:Y:S02]  /*1140*/  @!P2 STS [UR24+0x8], R0 ;  /* 0x00000800ff00a988 */ /* 0x0003e40008000818 */
.L_x_44:
[----:B------:R-:W-:Y:S05]  /*1150*/  BSYNC B4 ;  /* 0x0000000000047941 */ /* 0x000fea0003800000 */
.L_x_39:
[----:B------:R-:W-:Y:S05]  /*1160*/  WARPSYNC.ALL ;  /* 0x0000000000007948 */ /* 0x000fea0003800000 */
[----:B------:R1:W-:Y:S01]  /*1170*/  STL [R1], RZ ;  /* 0x000000ff01007387 */ /* 0x0003e20000100800 */
[----:B------:R-:W-:Y:S01]  /*1180*/  UIADD3 UR5, UR5, 0x100, URZ ;  /* 0x0000010005057890 */ /* 0x000fe2000fffe03f */
[----:B------:R-:W-:Y:S02]  /*1190*/  ISETP.GE.AND P1, PT, R13, 0x1, PT ;  /* 0x000000010d00780c */ /* 0x000fe40003f26270 */
[----:B------:R-:W-:Y:S01]  /*11a0*/  CS2R R24, SRZ ;  /* 0x0000000000187805 */ /* 0x000fe2000001ff00 */
[----:B------:R1:W-:Y:S01]  /*11b0*/  STL [R1+0x4], RZ ;  /* 0x000004ff01007387 */ /* 0x0003e20000100800 */
[----:B------:R-:W-:Y:S01]  /*11c0*/  UIADD3 UR30, UP0, UR5, UR30, URZ ;  /* 0x0000001e051e7290 */ /* 0x000fe2000ff1e03f */
[----:B------:R-:W-:-:S02]  /*11d0*/  CS2R R26, SRZ ;  /* 0x00000000001a7805 */ /* 0x000fc4000001ff00 */
[----:B------:R-:W-:Y:S01]  /*11e0*/  CS2R R28, SRZ ;  /* 0x00000000001c7805 */ /* 0x000fe2000001ff00 */
[----:B------:R1:W-:Y:S01]  /*11f0*/  STL [R1+0x8], RZ ;  /* 0x000008ff01007387 */ /* 0x0003e20000100800 */
[----:B------:R-:W-:Y:S01]  /*1200*/  ULEA.HI.X.SX32 UR31, UR5, UR31, 0x1, UP0 ;  /* 0x0000001f051f7291 */ /* 0x000fe200080f0e3f */
[----:B------:R-:W-:Y:S02]  /*1210*/  CS2R R30, SRZ ;  /* 0x00000000001e7805 */ /* 0x000fe4000001ff00 */
[----:B------:R-:W-:Y:S01]  /*1220*/  CS2R R32, SRZ ;  /* 0x0000000000207805 */ /* 0x000fe2000001ff00 */
[----:B------:R1:W-:Y:S01]  /*1230*/  STL [R1+0xc], RZ ;  /* 0x00000cff01007387 */ /* 0x0003e20000100800 */
[----:B------:R-:W-:Y:S02]  /*1240*/  CS2R R34, SRZ ;  /* 0x0000000000227805 */ /* 0x000fe4000001ff00 */
[----:B------:R-:W-:Y:S02]  /*1250*/  CS2R R36, SRZ ;  /* 0x0000000000247805 */ /* 0x000fe4000001ff00 */
[----:B------:R-:W-:Y:S01]  /*1260*/  CS2R R38, SRZ ;  /* 0x0000000000267805 */ /* 0x000fe2000001ff00 */
[----:B------:R1:W-:Y:S01]  /*1270*/  STL [R1+0x10], RZ ;  /* 0x000010ff01007387 */ /* 0x0003e20000100800 */
[----:B------:R-:W-:-:S02]  /*1280*/  CS2R R40, SRZ ;  /* 0x0000000000287805 */ /* 0x000fc4000001ff00 */
        /* <DEDUP_REMOVED lines=55> */
[----:B------:R-:W-:-:S03]  /*1600*/  CS2R R124, SRZ ;  /* 0x00000000007c7805 */ /* 0x000fc6000001ff00 */
[----:B------:R1:W-:Y:S04]  /*1610*/  STL [R1+0x4c], RZ ;  /* 0x00004cff01007387 */ /* 0x0003e80000100800 */
        /* <DEDUP_REMOVED lines=107> */
[----:B------:R1:W-:Y:S01]  /*1cd0*/  STL [R1+0x1fc], RZ ;  /* 0x0001fcff01007387 */ /* 0x0003e20000100800 */
[----:B------:R-:W-:Y:S05]  /*1ce0*/  @P0 BRA `(.L_x_45) ;  /* 0x0000000000280947 */ /* 0x000fea0003800000 */
[----:B-1-3--:R-:W1:Y:S01]  /*1cf0*/  S2R R0, SR_LANEID ;  /* 0x0000000000007919 */ /* 0x00ae620000000000 */
[----:B------:R-:W-:Y:S05]  /*1d00*/  WARPSYNC.ALL ;  /* 0x0000000000007948 */ /* 0x000fea0003800000 */
[----:B-1----:R-:W-:-:S05]  /*1d10*/  IMAD.SHL.U32 R0, R0, 0x4, RZ ;  /* 0x0000000400007824 */ /* 0x002fca00078e00ff */
[----:B------:R-:W1:Y:S01]  /*1d20*/  LDS R7, [R0+UR24] ;  /* 0x0000001800077984 */ /* 0x000e620008000800 */
[----:B--2-4-:R-:W-:-:S05]  /*1d30*/  IADD3 R4, P3, R0, UR30, RZ ;  /* 0x0000001e00047c10 */ /* 0x014fca000ff7e0ff */
[----:B------:R-:W-:-:S05]  /*1d40*/  IMAD.X R5, RZ, RZ, UR31, P3 ;  /* 0x0000001fff057e24 */ /* 0x000fca00098e06ff */
[----:B-1----:R1:W5:Y:S01]  /*1d50*/  ATOMG.E.EXCH.STRONG.GPU PT, RZ, [R4], R7 ;  /* 0x0000000704ff73a8 */ /* 0x00236200041ee100 */
[----:B------:R-:W-:-:S04]  /*1d60*/  DEPBAR {5,4,3,2,1,0} ;  /* 0x0000003f0000791a */ /* 0x000fc80000000000 */
[----:B------:R1:W-:Y:S01]  /*1d70*/  UTMACCTL.IV [UR30] ;  /* 0x000000001e0079b9 */ /* 0x0003e20008000000 */
[----:B------:R-:W-:Y:S01]  /*1d80*/  NOP ;  /* 0x0000000000007918 */ /* 0x000fe20000000000 */
.L_x_45:
[----:B------:R-:W-:Y:S05]  /*1d90*/  @P0 BRA `(.L_x_46) ;  /* 0x00000000000c0947 */ /* 0x000fea0003800000 */
[----:B------:R0:W-:Y:S01]  /*1da0*/  UTMACMDFLUSH ;  /* 0x00000000000079b7 */ /* 0x0001e20000000000 */
[----:B------:R-:W-:Y:S05]  /*1db0*/  @P0 BRA `(.L_x_46) ;  /* 0x0000000000040947 */ /* 0x000fea0003800000 */
[----:B------:R-:W-:-:S04]  /*1dc0*/  DEPBAR.LE SB0, 0x0 ;  /* 0x000080000000791a */ /* 0x000fc80000000000 */
.L_x_46:
[----:B------:R-:W-:Y:S05]  /*1dd0*/  WARPSYNC.ALL ;  /* 0x0000000000007948 */ /* 0x000fea0003800000 */
[----:B-----5:R-:W-:Y:S01]  /*1de0*/  BAR.SYNC.DEFER_BLOCKING 0x0 ;  /* 0x0000000000007b1d */ /* 0x020fe20000010000 */
[----:B------:R-:W-:Y:S01]  /*1df0*/  USHF.L.U32 UR15, UR25, 0x8, URZ ;  /* 0x00000008190f7899 */ /* 0x000fe2000800063f */
[----:B------:R-:W-:Y:S01]  /*1e00*/  CS2R R126, SRZ ;  /* 0x00000000007e7805 */ /* 0x000fe2000001ff00 */
[----:B------:R-:W-:Y:S01]  /*1e10*/  USHF.L.U32 UR11, UR32, 0x7, URZ ;  /* 0x00000007200b7899 */ /* 0x000fe2000800063f */
[----:B------:R-:W-:Y:S02]  /*1e20*/  CS2R R128, SRZ ;  /* 0x0000000000807805 */ /* 0x000fe4000001ff00 */
[----:B------:R-:W-:Y:S01]  /*1e30*/  CS2R R130, SRZ ;  /* 0x0000000000827805 */ /* 0x000fe2000001ff00 */
[----:B------:R-:W-:Y:S01]  /*1e40*/  VOTEU.ALL UP0, P2 ;  /* 0x00000000003f7886 */ /* 0x000fe20001000000 */
[----:B------:R-:W-:Y:S01]  /*1e50*/  UMOV UR6, 0x1 ;  /* 0x0000000100067882 */ /* 0x000fe20000000000 */
[----:B------:R-:W-:Y:S01]  /*1e60*/  VOTEU.ALL UP1, P2 ;  /* 0x00000000003f7886 */ /* 0x000fe20001020000 */
[----:B------:R-:W-:Y:S01]  /*1e70*/  VOTEU.ALL UP2, P2 ;  /* 0x00000000003f7886 */ /* 0x000fe20001040000 */
[----:B------:R-:W-:Y:S01]  /*1e80*/  CS2R R132, SRZ ;  /* 0x0000000000847805 */ /* 0x000fe2000001ff00 */
[----:B------:R-:W-:-:S04]  /*1e90*/  @!UP0 UIADD3 UR8, -UR6, 0x100000, URZ ;  /* 0x0010000006088890 */ /* 0x000fc8000fffe13f */
[----:B------:R-:W-:Y:S02]  /*1ea0*/  @!UP0 USHF.L.U32 UR9, UR8, 0xb, URZ ;  /* 0x0000000b08098899 */ /* 0x000fe4000800063f */
[----:B------:R-:W-:Y:S01]  /*1eb0*/  @!UP0 USHF.L.U32 UR8, UR8, 0x1, URZ ;  /* 0x0000000108088899 */ /* 0x000fe2000800063f */
        /* <DEDUP_REMOVED lines=9> */
[----:B------:R-:W-:Y:S01]  /*1f50*/  VOTEU.ALL UP0, P2 ;  /* 0x00000000003f7886 */ /* 0x000fe20001000000 */
[----:B------:R-:W-:Y:S02]  /*1f60*/  CS2R R140, SRZ ;  /* 0x00000000008c7805 */ /* 0x000fe4000001ff00 */
[----:B------:R-:W-:Y:S02]  /*1f70*/  CS2R R142, SRZ ;  /* 0x00000000008e7805 */ /* 0x000fe4000001ff00 */
[----:B------:R-:W-:Y:S02]  /*1f80*/  CS2R R144, SRZ ;  /* 0x0000000000907805 */ /* 0x000fe4000001ff00 */
[----:B------:R-:W-:-:S02]  /*1f90*/  CS2R R146, SRZ ;  /* 0x0000000000927805 */ /* 0x000fc4000001ff00 */
[----:B------:R-:W-:Y:S02]  /*1fa0*/  CS2R R148, SRZ ;  /* 0x0000000000947805 */ /* 0x000fe4000001ff00 */
[----:B------:R-:W-:Y:S01]  /*1fb0*/  CS2R R150, SRZ ;  /* 0x0000000000967805 */ /* 0x000fe2000001ff00 */
[----:B------:R-:W2:Y:S02]  /*1fc0*/  FENCE.VIEW.ASYNC.S ;  /* 0x00000000000073c6 */ /* 0x000ea40000000000 */
[----:B--2---:R2:W3:Y:S02]  /*1fd0*/  @!UP0 SYNCS.EXCH.64 URZ, [UR24+0x12000], UR8 ;  /* 0x01200008183f85b2 */ /* 0x0044e40008000100 */
[----:B---3--:R-:W-:Y:S06]  /*1fe0*/  BAR.SYNC.DEFER_BLOCKING 0x0 ;  /* 0x0000000000007b1d */ /* 0x008fec0000010000 */
[----:B------:R2:W3:Y:S02]  /*1ff0*/  @!UP1 SYNCS.EXCH.64 URZ, [UR24+0x12008], UR12 ;  /* 0x0120080c183f95b2 */ /* 0x0004e40008000100 */
[----:B---3--:R-:W-:Y:S06]  /*2000*/  BAR.SYNC.DEFER_BLOCKING 0x0 ;  /* 0x0000000000007b1d */ /* 0x008fec0000010000 */
[----:B------:R2:W3:Y:S01]  /*2010*/  @!UP2 SYNCS.EXCH.64 URZ, [UR24+0x12010], UR6 ;  /* 0x01201006183fa5b2 */ /* 0x0004e20008000100 */
[----:B------:R-:W-:Y:S05]  /*2020*/  @!P1 BRA `(.L_x_47) ;  /* 0x0000001800989947 */ /* 0x000fea0003800000 */
[----:B------:R1:W-:Y:S01]  /*2030*/  STL [R1], RZ ;  /* 0x000000ff01007387 */ /* 0x0003e20000100800 */
[----:B------:R-:W-:Y:S02]  /*2040*/  CS2R R24, SRZ ;  /* 0x0000000000187805 */ /* 0x000fe4000001ff00 */
        /* <DEDUP_REMOVED lines=83> */
[----:B------:R-:W-:Y:S01]  /*2580*/  CS2R R150, SRZ ;  /* 0x0000000000967805 */ /* 0x000fe2000001ff00 */
[----:B------:R-:W-:Y:S01]  /*2590*/  UMOV UR5, URZ ;  /* 0x0000003f00057c82 */ /* 0x000fe20008000000 */
[----:B------:R-:W-:Y:S01]  /*25a0*/  UMOV UR10, URZ ;  /* 0x0000003f000a7c82 */ /* 0x000fe20008000000 */
        /* <DEDUP_REMOVED lines=105> */
[----:B------:R1:W-:Y:S02]  /*2c40*/  STL [R1+0x1fc], RZ ;  /* 0x0001fcff01007387 */ /* 0x0003e40000100800 */
.L_x_49:
[----:B---3--:R-:W-:Y:S01]  /*2c50*/  BAR.SYNC.DEFER_BLOCKING 0x0 ;  /* 0x0000000000007b1d */ /* 0x008fe20000010000 */
[----:B------:R-:W-:Y:S01]  /*2c60*/  ULEA UR18, UR5, UR24, 0x3 ;  /* 0x0000001805127291 */ /* 0x000fe2000f8e183f */
[----:B-1----:R-:W-:Y:S01]  /*2c70*/  @!P2 IMAD.MOV.U32 R0, RZ, RZ, 0x6000 ;  /* 0x00006000ff00a424 */ /* 0x002fe200078e00ff */
[----:B------:R-:W-:Y:S01]  /*2c80*/  ELECT P0, URZ, PT ;  /* 0x00000000003f782f */ /* 0x000fe20003800000 */
[----:B--2---:R-:W-:-:S03]  /*2c90*/  ULEA UR8, UR5, UR24, 0xd ;  /* 0x0000001805087291 */ /* 0x004fc6000f8e683f */
[----:B------:R-:W-:Y:S02]  /*2ca0*/  ISETP.LT.U32.AND P0, PT, R2, 0x20, P0 ;  /* 0x000000200200780c */ /* 0x000fe40000701070 */
[----:B------:R-:W-:Y:S01]  /*2cb0*/  ELECT P1, URZ, PT ;  /* 0x00000000003f782f */ /* 0x000fe20003820000 */
[----:B------:R-:W-:-:S03]  /*2cc0*/  UIADD3 UR8, UR8, 0xc000, URZ ;  /* 0x0000c00008087890 */ /* 0x000fc6000fffe03f */
[----:B------:R-:W-:Y:S01]  /*2cd0*/  ISETP.LT.U32.AND P1, PT, R2, 0x20, P1 ;  /* 0x000000200200780c */ /* 0x000fe20000f21070 */
[----:B------:R-:W-:Y:S01]  /*2ce0*/  ULEA UR12, UR5, UR24, 0xe ;  /* 0x00000018050c7291 */ /* 0x000fe2000f8e703f */
[----:B------:R-:W-:-:S05]  /*2cf0*/  UMOV UR14, UR10 ;  /* 0x0000000a000e7c82 */ /* 0x000fca0008000000 */
[----:B------:R-:W-:Y:S01]  /*2d00*/  VOTEU.ANY UP0, P0 ;  /* 0x00000000003f7886 */ /* 0x000fe20000000100 */
[----:B------:R-:W-:Y:S01]  /*2d10*/  VOTEU.ANY UP2, P0 ;  /* 0x00000000003f7886 */ /* 0x000fe20000040100 */
[----:B------:R1:W-:Y:S03]  /*2d20*/  @!P2 SYNCS.ARRIVE.TRANS64 RZ, [UR18+0x12000], R0 ;  /* 0x01200000ffffa9a7 */ /* 0x0003e60008000012 */
[----:B------:R-:W-:Y:S01]  /*2d30*/  @UP0 UIADD3 UR9, UR18, 0x12000, URZ ;  /* 0x0001200012090890 */ /* 0x000fe2000fffe03f */
[----:B------:R-:W-:Y:S01]  /*2d40*/  @UP0 UMOV UR6, UR26 ;  /* 0x0000001a00060c82 */ /* 0x000fe20008000000 */
[----:B------:R-:W-:Y:S01]  /*2d50*/  @UP0 UMOV UR7, UR27 ;  /* 0x0000001b00070c82 */ /* 0x000fe20008000000 */
[----:B------:R-:W-:Y:S01]  /*2d60*/  BAR.SYNC.DEFER_BLOCKING 0x0 ;  /* 0x0000000000007b1d */ /* 0x000fe20000010000 */
[----:B-1----:R-:W-:-:S05]  /*2d70*/  IMAD.U32 R0, RZ, RZ, UR4 ;  /* 0x00000004ff007e24 */ /* 0x002fca000f8e00ff */
[----:B------:R-:W-:Y:S01]  /*2d80*/  VOTEU.ANY UP1, P1 ;  /* 0x00000000003f7886 */ /* 0x000fe20000820100 */
[----:B------:R-:W-:Y:S01]  /*2d90*/  VOTEU.ANY UP3, P1 ;  /* 0x00000000003f7886 */ /* 0x000fe20000860100 */
[----:B------:R-:W-:-:S03]  /*2da0*/  SHF.L.U32 R0, R0, 0x1f, RZ ;  /* 0x0000001f00007819 */ /* 0x000fc600000006ff */
[----:B------:R-:W-:Y:S01]  /*2db0*/  @UP1 UIADD3 UR13, UR18, 0x12000, URZ ;  /* 0x00012000120d1890 */ /* 0x000fe2000fffe03f */
[----:B------:R-:W-:Y:S01]  /*2dc0*/  @UP1 UMOV UR16, UR28 ;  /* 0x0000001c00101c82 */ /* 0x000fe20008000000 */
[----:B------:R-:W-:Y:S01]  /*2dd0*/  @UP1 UMOV UR17, UR29 ;  /* 0x0000001d00111c82 */ /* 0x000fe20008000000 */
[----:B------:R1:W-:Y:S01]  /*2de0*/  @UP2 UTMALDG.2D [UR8], [UR6] ;  /* 0x00000008060025b4 */ /* 0x0003e20008008000 */
[----:B------:R2:W-:Y:S06]  /*2df0*/  MEMBAR.ALL.CTA ;  /* 0x0000000000007992 */ /* 0x0005ec0000008000 */
[----:B--2---:R-:W2:Y:S02]  /*2e00*/  FENCE.VIEW.ASYNC.S ;  /* 0x00000000000073c6 */ /* 0x004ea40000000000 */
[----:B--2---:R-:W-:Y:S06]  /*2e10*/  BAR.SYNC.DEFER_BLOCKING 0x0 ;  /* 0x0000000000007b1d */ /* 0x004fec0000010000 */
[----:B------:R1:W-:Y:S02]  /*2e20*/  @UP3 UTMALDG.2D [UR12], [UR16] ;  /* 0x0000000c100035b4 */ /* 0x0003e40008008000 */
[----:B------:R-:W-:Y:S06]  /*2e30*/  BAR.SYNC.DEFER_BLOCKING 0x0 ;  /* 0x0000000000007b1d */ /* 0x000fec0000010000 */
[----:B------:R-:W2:Y:S02]  /*2e40*/  SYNCS.PHASECHK.TRANS64.TRYWAIT P0, [UR18+0x12000], R0 ;  /* 0x01200000ff0075a7 */ /* 0x000ea40008000152 */
[----:B-12---:R-:W-:Y:S05]  /*2e50*/  @!P0 BRA `(.L_x_48) ;  /* 0x00000020003c8947 */ /* 0x006fea0003800000 */
.L_x_50:
[----:B------:R-:W-:Y:S01]  /*2e60*/  STL.64 [R1+0x268], R150 ;  /* 0x0002689601007387 */ /* 0x000fe20000100a00 */
[----:B------:R-:W-:Y:S01]  /*2e70*/  USHF.R.U32.HI UR6, URZ, 0x4, UR12 ;  /* 0x000000043f067899 */ /* 0x000fe2000801160c */
[----:B------:R-:W1:Y:S02]  /*2e80*/  LDC R0, c[0x0][0x230] ;  /* 0x00008c00ff007b82 */ /* 0x000e640000000800 */
[----:B------:R-:W-:Y:S04]  /*2e90*/  STL.64 [R1+0x260], R148 ;  /* 0x0002609401007387 */ /* 0x000fe80000100a00 */
        /* <DEDUP_REMOVED lines=11> */
[----:B------:R2:W-:Y:S04]  /*2f50*/  STL.64 [R1+0x200], R124 ;  /* 0x0002007c01007387 */ /* 0x0005e80000100a00 */
[----:B--2---:R-:W2:Y:S04]  /*2f60*/  LDL.LU.64 R124, [R1] ;  /* 0x00000000017c7983 */ /* 0x004ea80000300a00 */
[----:B------:R-:W2:Y:S04]  /*2f70*/  LDL.LU.64 R126, [R1+0x8] ;  /* 0x00000800017e7983 */ /* 0x000ea80000300a00 */
        /* <DEDUP_REMOVED lines=61> */
[----:B------:R-:W2:Y:S01]  /*3350*/  LDL.LU.64 R250, [R1+0x1f8] ;  /* 0x0001f80001fa7983 */ /* 0x000ea20000300a00 */
[----:B------:R-:W-:-:S02]  /*3360*/  USHF.R.U32.HI UR16, URZ, 0x4, UR8 ;  /* 0x000000043f107899 */ /* 0x000fc40008011608 */
[----:B------:R-:W-:Y:S02]  /*3370*/  USGXT.U32 UR6, UR6, 0xe ;  /* 0x0000000e0606789a */ /* 0x000fe40008000000 */
[----:B------:R-:W-:Y:S01]  /*3380*/  USGXT.U32 UR16, UR16, 0xe ;  /* 0x0000000e1010789a */ /* 0x000fe20008000000 */
[----:B------:R-:W-:Y:S01]  /*3390*/  UMOV UR19, 0x80000020 ;  /* 0x8000002000137882 */ /* 0x000fe20000000000 */
[----:B------:R-:W-:Y:S02]  /*33a0*/  UMOV UR17, 0x80000020 ;  /* 0x8000002000117882 */ /* 0x000fe40000000000 */
[----:B------:R-:W-:Y:S01]  /*33b0*/  UIADD3 UR20, UP0, UR16, 0x2, URZ ;  /* 0x0000000210147890 */ /* 0x000fe2000ff1e03f */
[----:B------:R-:W-:Y:S01]  /*33c0*/  UMOV UR18, UR6 ;  /* 0x0000000600127c82 */ /* 0x000fe20008000000 */
[----:B------:R-:W-:Y:S01]  /*33d0*/  UMOV UR8, URZ ;  /* 0x0000003f00087c82 */ /* 0x000fe20008000000 */
[----:B------:R-:W-:Y:S01]  /*33e0*/  UMOV UR22, 0xfffffffe ;  /* 0xfffffffe00167882 */ /* 0x000fe20000000000 */
[----:B------:R-:W-:Y:S01]  /*33f0*/  UMOV UR23, 0x7fffffdf ;  /* 0x7fffffdf00177882 */ /* 0x000fe20000000000 */
[----:B------:R-:W-:Y:S01]  /*3400*/  UMOV UR7, URZ ;  /* 0x0000003f00077c82 */ /* 0x000fe20008000000 */
[----:B------:R-:W-:-:S02]  /*3410*/  UIADD3.X UR21, UR8, -0x7fffffe0, URZ, UP0, !UPT ;  /* 0x8000002008157890 */ /* 0x000fc400087fe43f */
[----:B------:R-:W-:Y:S01]  /*3420*/  UIADD3.64 UR22, UR6, -UR22, URZ ;  /* 0x8000001606167297 */ /* 0x000fe2000fffe03f */
[----:B--2---:R-:W-:-:S06]  /*3430*/  WARPGROUP.ARRIVE ;  /* 0x00000000000079c5 */ /* 0x004fcc0000000000 */
[----:B------:R-:W-:Y:S03]  /*3440*/  HGMMA.64x256x16.F32 R124, gdesc[UR16], R124, gsb0 ;  /* 0x03e00000107c79f0 */ /* 0x000fe6000800087c */
[----:B------:R-:W-:Y:S02]  /*3450*/  WARPGROUP.DEPBAR.LE gsb0, 0x0 ;  /* 0x00008000000079c5 */ /* 0x000fe40000010000 */
[----:B------:R-:W-:-:S15]  /*3460*/  WARPGROUP.ARRIVE ;  /* 0x00000000000079c5 */ /* 0x000fde0000000000 */
[----:B------:R-:W-:-:S08]  /*3470*/  NOP ;  /* 0x0000000000007918 */ /* 0x000fd00000000000 */
[----:B------:R-:W-:Y:S03]  /*3480*/  HGMMA.64x256x16.F32 R124, gdesc[UR20], R124, gsb0 ;  /* 0x03e00000147c79f0 */ /* 0x000fe6000800087c */
[----:B------:R-:W-:Y:S02]  /*3490*/  WARPGROUP.DEPBAR.LE gsb0, 0x0 ;  /* 0x00008000000079c5 */ /* 0x000fe40000010000 */
[----:B------:R-:W-:Y:S04]  /*34a0*/  STL.64 [R1], R124 ;  /* 0x0000007c01007387 */ /* 0x000fe80000100a00 */
        /* <DEDUP_REMOVED lines=63> */
[----:B--2---:R-:W2:Y:S04]  /*38a0*/  LDL.LU.64 R150, [R1+0x268] ;  /* 0x0002680001967983 */ /* 0x004ea80000300a00 */
        /* <DEDUP_REMOVED lines=13> */
[----:B------:R-:W-:-:S02]  /*3980*/  UIADD3.64 UR16, UR20, 0xfe, URZ ;  /* 0x000000fe14107897 */ /* 0x000fc4000fffe03f */
[----:B------:R-:W-:Y:S02]  /*3990*/  UIADD3.64 UR20, UR20, 0x100, URZ ;  /* 0x0000010014147897 */ /* 0x000fe4000fffe03f */
[----:B------:R-:W-:Y:S02]  /*39a0*/  UIADD3 UR10, UR10, 0x20, URZ ;  /* 0x000000200a0a7890 */ /* 0x000fe4000fffe03f */
[----:B------:R-:W-:-:S04]  /*39b0*/  UIADD3 UR5, UR5, 0x1, URZ ;  /* 0x0000000105057890 */ /* 0x000fc8000fffe03f */
[----:B-1----:R-:W-:Y:S01]  /*39c0*/  ISETP.LE.AND P0, PT, R0, UR10, PT ;  /* 0x0000000a00007c0c */ /* 0x002fe2000bf03270 */
[----:B------:R-:W-:-:S04]  /*39d0*/  UISETP.NE.U32.AND UP0, UPT, UR5, 0x3, UPT ;  /* 0x000000030500788c */ /* 0x000fc8000bf05070 */
[----:B------:R-:W-:Y:S02]  /*39e0*/  USEL UR6, URZ, 0x1, UP0 ;  /* 0x000000013f067887 */ /* 0x000fe40008000000 */
[----:B------:R-:W-:Y:S02]  /*39f0*/  USEL UR5, UR5, URZ, UP0 ;  /* 0x0000003f05057287 */ /* 0x000fe40008000000 */
[----:B------:R-:W-:Y:S01]  /*3a00*/  ULOP3.LUT UR4, UR4, UR6, URZ, 0x3c, !UPT ;  /* 0x0000000604047292 */ /* 0x000fe2000f8e3c3f */
[----:B--2---:R-:W-:-:S06]  /*3a10*/  WARPGROUP.ARRIVE ;  /* 0x00000000000079c5 */ /* 0x004fcc0000000000 */
[----:B------:R-:W-:Y:S03]  /*3a20*/  HGMMA.64x256x16.F32 R24, gdesc[UR16], R24, gsb0 ;  /* 0x03e00000101879f0 */ /* 0x000fe60008000818 */
[----:B------:R-:W-:Y:S02]  /*3a30*/  WARPGROUP.DEPBAR.LE gsb0, 0x0 ;  /* 0x00008000000079c5 */ /* 0x000fe40000010000 */
[----:B------:R-:W-:-:S15]  /*3a40*/  WARPGROUP.ARRIVE ;  /* 0x00000000000079c5 */ /* 0x000fde0000000000 */
[----:B------:R-:W-:-:S08]  /*3a50*/  NOP ;  /* 0x0000000000007918 */ /* 0x000fd00000000000 */
[----:B------:R-:W-:Y:S03]  /*3a60*/  HGMMA.64x256x16.F32 R24, gdesc[UR20], R24, gsb0 ;  /* 0x03e00000141879f0 */ /* 0x000fe60008000818 */
[----:B------:R-:W-:Y:S02]  /*3a70*/  WARPGROUP.DEPBAR.LE gsb0, 0x0 ;  /* 0x00008000000079c5 */ /* 0x000fe40000010000 */
[----:B---3--:R-:W-:Y:S05]  /*3a80*/  @!P0 BRA `(.L_x_49) ;  /* 0xfffffff000708947 */ /* 0x008fea000383ffff */
.L_x_47:
[----:B------:R5:W-:Y:S04]  /*3a90*/  STL [R1+0x20c], R148 ;  /* 0x00020c9401007387 */ /* 0x000be80000100800 */
[----:B------:R-:W2:Y:S01]  /*3aa0*/  LDL.LU R8, [R1] ;  /* 0x0000000001087983 */ /* 0x000ea20000300800 */
[----:B---3--:R-:W-:Y:S06]  /*3ab0*/  BAR.SYNC.DEFER_BLOCKING 0x0 ;  /* 0x0000000000007b1d */ /* 0x008fec0000010000 */
[----:B-----5:R-:W2:Y:S04]  /*3ac0*/  LDL.LU R148, [R1+0x4] ;  /* 0x0000040001947983 */ /* 0x020ea80000300800 */
[----:B------:R3:W-:Y:S04]  /*3ad0*/  STL [R1+0x208], R149 ;  /* 0x0002089501007387 */ /* 0x0007e80000100800 */
[----:B---3--:R-:W3:Y:S01]  /*3ae0*/  LDL.LU R149, [R1+0xc] ;  /* 0x00000c0001957983 */ /* 0x008ee20000300800 */
[----:B------:R-:W5:Y:S03]  /*3af0*/  @!P2 SYNCS.CCTL.IV [UR24+0x12000] ;  /* 0x01200000ff00a9b1 */ /* 0x000f660008000018 */
[----:B------:R-:W3:Y:S04]  /*3b00*/  LDL.LU R9, [R1+0x8] ;  /* 0x0000080001097983 */ /* 0x000ee80000300800 */
[----:B------:R1:W-:Y:S01]  /*3b10*/  STL [R1+0x204], R150 ;  /* 0x0002049601007387 */ /* 0x0003e20000100800 */
[----:B-----5:R-:W-:Y:S06]  /*3b20*/  BAR.SYNC.DEFER_BLOCKING 0x0 ;  /* 0x0000000000007b1d */ /* 0x020fec0000010000 */
[----:B-1----:R-:W5:Y:S04]  /*3b30*/  LDL.LU R150, [R1+0x14] ;  /* 0x0000140001967983 */ /* 0x002f680000300800 */
[----:B------:R-:W5:Y:S04]  /*3b40*/  LDL.LU R10, [R1+0x10] ;  /* 0x00001000010a7983 */ /* 0x000f680000300800 */
[----:B------:R1:W-:Y:S01]  /*3b50*/  STL [R1+0x200], R151 ;  /* 0x0002009701007387 */ /* 0x0003e20000100800 */
[----:B------:R-:W4:Y:S02]  /*3b60*/  @!P2 SYNCS.CCTL.IV [UR24+0x12008] ;  /* 0x01200800ff00a9b1 */ /* 0x000f240008000018 */
[----:B----4-:R-:W-:Y:S06]  /*3b70*/  BAR.SYNC.DEFER_BLOCKING 0x0 ;  /* 0x0000000000007b1d */ /* 0x010fec0000010000 */
[----:B-1----:R-:W4:Y:S04]  /*3b80*/  LDL.LU R151, [R1+0x1c] ;  /* 0x00001c0001977983 */ /* 0x002f280000300800 */
[----:B------:R-:W4:Y:S04]  /*3b90*/  LDL.LU R11, [R1+0x18] ;  /* 0x00001800010b7983 */ /* 0x000f280000300800 */
[----:B------:R-:W4:Y:S04]  /*3ba0*/  LDL.LU R3, [R1+0x24] ;  /* 0x0000240001037983 */ /* 0x000f280000300800 */
[----:B------:R-:W4:Y:S04]  /*3bb0*/  LDL.LU R4, [R1+0x20] ;  /* 0x0000200001047983 */ /* 0x000f280000300800 */
[----:B------:R-:W4:Y:S01]  /*3bc0*/  LDL.LU R2, [R1+0x2c] ;  /* 0x00002c0001027983 */ /* 0x000f220000300800 */
[----:B------:R-:W-:Y:S01]  /*3bd0*/  F2FP.F16.F32.PACK_AB R24, R25, R24 ;  /* 0x000000181918723e */ /* 0x000fe200000000ff */
[----:B------:R-:W1:Y:S02]  /*3be0*/  @!P2 SYNCS.CCTL.IV [UR24+0x12010] ;  /* 0x01201000ff00a9b1 */ /* 0x000e640008000018 */
[----:B------:R-:W4:Y:S04]  /*3bf0*/  LDL.LU R5, [R1+0x28] ;  /* 0x0000280001057983 */ /* 0x000f280000300800 */
        /* <DEDUP_REMOVED lines=111> */
[----:B------:R-:W4:Y:S01]  /*42f0*/  LDL.LU R193, [R1+0x1e8] ;  /* 0x0001e80001c17983 */ /* 0x000f220000300800 */
[----:B--2---:R-:W-:-:S03]  /*4300*/  F2FP.F16.F32.PACK_AB R8, R148, R8 ;  /* 0x000000089408723e */ /* 0x004fc600000000ff */
[----:B------:R-:W2:Y:S01]  /*4310*/  LDL.LU R198, [R1+0x1f4] ;  /* 0x0001f40001c67983 */ /* 0x000ea20000300800 */
[----:B---3--:R-:W-:-:S03]  /*4320*/  F2FP.F16.F32.PACK_AB R9, R149, R9 ;  /* 0x000000099509723e */ /* 0x008fc600000000ff */
[----:B------:R-:W2:Y:S01]  /*4330*/  LDL.LU R194, [R1+0x1f0] ;  /* 0x0001f00001c27983 */ /* 0x000ea20000300800 */
[----:B-----5:R-:W-:-:S03]  /*4340*/  F2FP.F16.F32.PACK_AB R10, R150, R10 ;  /* 0x0000000a960a723e */ /* 0x020fc600000000ff */
[----:B------:R-:W3:Y:S01]  /*4350*/  LDL.LU R196, [R1+0x1fc] ;  /* 0x0001fc0001c47983 */ /* 0x000ee20000300800 */
[----:B----4-:R-:W-:-:S03]  /*4360*/  F2FP.F16.F32.PACK_AB R11, R151, R11 ;  /* 0x0000000b970b723e */ /* 0x010fc600000000ff */
[----:B------:R-:W3:Y:S04]  /*4370*/  LDL.LU R195, [R1+0x1f8] ;  /* 0x0001f80001c37983 */ /* 0x000ee80000300800 */
[----:B------:R-:W4:Y:S04]  /*4380*/  LDL.LU R148, [R1+0x20c] ;  /* 0x00020c0001947983 */ /* 0x000f280000300800 */
[----:B------:R-:W4:Y:S04]  /*4390*/  LDL.LU R149, [R1+0x208] ;  /* 0x0002080001957983 */ /* 0x000f280000300800 */
[----:B------:R-:W5:Y:S04]  /*43a0*/  LDL.LU R150, [R1+0x204] ;  /* 0x0002040001967983 */ /* 0x000f680000300800 */
[----:B------:R-:W5:Y:S01]  /*43b0*/  LDL.LU R151, [R1+0x200] ;  /* 0x0002000001977983 */ /* 0x000f620000300800 */
[----:B------:R-:W-:Y:S01]  /*43c0*/  F2FP.F16.F32.PACK_AB R4, R3, R4 ;  /* 0x000000040304723e */ /* 0x000fe200000000ff */
[----:B------:R-:W-:Y:S01]  /*43d0*/  UMOV UR10, UR11 ;  /* 0x0000000b000a7c82 */ /* 0x000fe20008000000 */
[----:B------:R-:W-:Y:S01]  /*43e0*/  F2FP.F16.F32.PACK_AB R5, R2, R5 ;  /* 0x000000050205723e */ /* 0x000fe200000000ff */
[----:B------:R-:W1:Y:S01]  /*43f0*/  S2R R3, SR_TID.X ;  /* 0x0000000000037919 */ /* 0x000e620000002100 */
[----:B------:R-:W-:-:S02]  /*4400*/  F2FP.F16.F32.PACK_AB R25, R27, R26 ;  /* 0x0000001a1b19723e */ /* 0x000fc400000000ff */
[----:B------:R-:W-:Y:S02]  /*4410*/  ELECT P0, URZ, PT ;  /* 0x00000000003f782f */ /* 0x000fe40003800000 */
[----:B------:R-:W-:Y:S02]  /*4420*/  F2FP.F16.F32.PACK_AB R26, R29, R28 ;  /* 0x0000001c1d1a723e */ /* 0x000fe400000000ff */
[----:B------:R-:W-:Y:S02]  /*4430*/  F2FP.F16.F32.PACK_AB R20, R242, R20 ;  /* 0x00000014f214723e */ /* 0x000fe400000000ff */
[----:B------:R-:W-:Y:S02]  /*4440*/  F2FP.F16.F32.PACK_AB R21, R241, R21 ;  /* 0x00000015f115723e */ /* 0x000fe400000000ff */
[----:B------:R-:W-:Y:S02]  /*4450*/  F2FP.F16.F32.PACK_AB R22, R240, R22 ;  /* 0x00000016f016723e */ /* 0x000fe400000000ff */
[----:B------:R-:W-:-:S02]  /*4460*/  F2FP.F16.F32.PACK_AB R23, R239, R23 ;  /* 0x00000017ef17723e */ /* 0x000fc400000000ff */
[----:B------:R-:W-:Y:S02]  /*4470*/  F2FP.F16.F32.PACK_AB R56, R57, R56 ;  /* 0x000000383938723e */ /* 0x000fe400000000ff */
        /* <DEDUP_REMOVED lines=8> */
[----:B------:R-:W-:Y:S01]  /*4500*/  F2FP.F16.F32.PACK_AB R91, R95, R94 ;  /* 0x0000005e5f5b723e */ /* 0x000fe200000000ff */
[----:B-1----:R-:W-:Y:S01]  /*4510*/  IMAD.SHL.U32 R2, R3, 0x40, RZ ;  /* 0x0000004003027824 */ /* 0x002fe200078e00ff */
        /* <DEDUP_REMOVED lines=97> */
[----:B------:R-:W-:Y:S01]  /*4b30*/  F2FP.F16.F32.PACK_AB R190, R190, R0 ;  /* 0x00000000bebe723e */ /* 0x000fe200000000ff */
[----:B------:R-:W-:-:S05]  /*4b40*/  IMAD.SHL.U32 R0, R3, 0x80, RZ ;  /* 0x0000008003007824 */ /* 0x000fca00078e00ff */
[----:B------:R-:W-:Y:S02]  /*4b50*/  LOP3.LUT R0, R0, 0x780, RZ, 0xc0, !PT ;  /* 0x0000078000007812 */ /* 0x000fe400078ec0ff */
[----:B------:R-:W-:Y:S02]  /*4b60*/  F2FP.F16.F32.PACK_AB R191, R200, R191 ;  /* 0x000000bfc8bf723e */ /* 0x000fe400000000ff */
[----:B------:R-:W-:Y:S01]  /*4b70*/  F2FP.F16.F32.PACK_AB R192, R197, R192 ;  /* 0x000000c0c5c0723e */ /* 0x000fe200000000ff */
[----:B------:R-:W-:-:S05]  /*4b80*/  IMAD.SHL.U32 R197, R3, 0x10, RZ ;  /* 0x0000001003c57824 */ /* 0x000fca00078e00ff */
[----:B------:R-:W-:Y:S02]  /*4b90*/  LOP3.LUT R0, R0, 0x70, R197, 0xf8, !PT ;  /* 0x0000007000007812 */ /* 0x000fe400078ef8c5 */
[----:B------:R-:W-:Y:S02]  /*4ba0*/  F2FP.F16.F32.PACK_AB R193, R199, R193 ;  /* 0x000000c1c7c1723e */ /* 0x000fe400000000ff */
[--C-:B------:R-:W-:Y:S02]  /*4bb0*/  LOP3.LUT R29, R0, 0x10, R3.reuse, 0x78, !PT ;  /* 0x00000010001d7812 */ /* 0x100fe400078e7803 */
[----:B------:R-:W-:Y:S02]  /*4bc0*/  SHF.R.U32.HI R3, RZ, 0x5, R3 ;  /* 0x00000005ff037819 */ /* 0x000fe40000011603 */
[----:B------:R-:W-:Y:S02]  /*4bd0*/  LOP3.LUT R2, R29, 0x1800, R2, 0xf8, !PT ;  /* 0x000018001d027812 */ /* 0x000fe400078ef802 */
[----:B------:R-:W-:-:S02]  /*4be0*/  R2UR UR5, R3 ;  /* 0x00000000030572ca */ /* 0x000fc400000e0000 */
[C---:B------:R-:W-:Y:S01]  /*4bf0*/  LOP3.LUT R3, R2.reuse, 0x20, RZ, 0x3c, !PT ;  /* 0x0000002002037812 */ /* 0x040fe200078e3cff */
[----:B------:R-:W-:Y:S01]  /*4c00*/  VIADD R0, R2, UR24 ;  /* 0x0000001802007c36 */ /* 0x000fe20008000000 */
[----:B--2---:R-:W-:-:S03]  /*4c10*/  F2FP.F16.F32.PACK_AB R194, R198, R194 ;  /* 0x000000c2c6c2723e */ /* 0x004fc600000000ff */
[----:B------:R-:W-:Y:S01]  /*4c20*/  VIADD R3, R3, UR24 ;  /* 0x0000001803037c36 */ /* 0x000fe20008000000 */
[----:B------:R1:W-:Y:S01]  /*4c30*/  STSM.16.M88.4 [R0], R8 ;  /* 0x0000000800007844 */ /* 0x0003e20000000200 */
[----:B---3--:R-:W-:-:S03]  /*4c40*/  F2FP.F16.F32.PACK_AB R195, R196, R195 ;  /* 0x000000c3c4c3723e */ /* 0x008fc600000000ff */
[----:B------:R-:W-:Y:S01]  /*4c50*/  STSM.16.M88.4 [R0+0x4000], R20 ;  /* 0x0040001400007844 */ /* 0x000fe20000000200 */
[----:B------:R-:W-:-:S03]  /*4c60*/  ULOP3.LUT UR5, UR5, 0x3, URZ, 0xc0, !UPT ;  /* 0x0000000305057892 */ /* 0x000fc6000f8ec03f */
[----:B------:R-:W-:Y:S01]  /*4c70*/  STSM.16.M88.4 [R0+0x8000], R164 ;  /* 0x008000a400007844 */ /* 0x000fe20000000200 */
[----:B----4-:R-:W-:Y:S01]  /*4c80*/  F2FP.F16.F32.PACK_AB R146, R149, R148 ;  /* 0x000000949592723e */ /* 0x010fe200000000ff */
[----:B------:R-:W-:Y:S02]  /*4c90*/  ULEA UR9, UR5, UR15, 0x6 ;  /* 0x0000000f05097291 */ /* 0x000fe4000f8e303f */
[----:B------:R-:W-:Y:S01]  /*4ca0*/  STSM.16.M88.4 [R0+0xc000], R180 ;  /* 0x00c000b400007844 */ /* 0x000fe20000000200 */
[----:B------:R-:W-:-:S03]  /*4cb0*/  ULEA UR8, UR5, UR24, 0xe ;  /* 0x0000001805087291 */ /* 0x000fc6000f8e703f */
[----:B------:R-:W-:Y:S01]  /*4cc0*/  STSM.16.M88.4 [R0+0x2000], R24 ;  /* 0x0020001800007844 */ /* 0x000fe20000000200 */
[C---:B-1----:R-:W-:Y:S02]  /*4cd0*/  LOP3.LUT R8, R2.reuse, 0x40, RZ, 0x3c, !PT ;  /* 0x0000004002087812 */ /* 0x042fe400078e3cff */
[----:B------:R-:W-:Y:S01]  /*4ce0*/  LOP3.LUT R2, R2, 0x60, RZ, 0x3c, !PT ;  /* 0x0000006002027812 */ /* 0x000fe200078e3cff */
[----:B------:R-:W-:Y:S01]  /*4cf0*/  STSM.16.M88.4 [R0+0x6000], R56 ;  /* 0x0060003800007844 */ /* 0x000fe20000000200 */
[----:B-----5:R-:W-:Y:S01]  /*4d00*/  F2FP.F16.F32.PACK_AB R147, R151, R150 ;  /* 0x000000969793723e */ /* 0x020fe200000000ff */
[----:B------:R-:W-:Y:S02]  /*4d10*/  VIADD R8, R8, UR24 ;  /* 0x0000001808087c36 */ /* 0x000fe40008000000 */
[----:B------:R-:W-:Y:S01]  /*4d20*/  STSM.16.M88.4 [R0+0xa000], R88 ;  /* 0x00a0005800007844 */ /* 0x000fe20000000200 */
[----:B------:R-:W-:-:S03]  /*4d30*/  VIADD R2, R2, UR24 ;  /* 0x0000001802027c36 */ /* 0x000fc60008000000 */
[----:B------:R-:W-:Y:S04]  /*4d40*/  STSM.16.M88.4 [R0+0xe000], R120 ;  /* 0x00e0007800007844 */ /* 0x000fe80000000200 */
[----:B------:R-:W-:Y:S04]  /*4d50*/  STSM.16.M88.4 [R3], R4 ;  /* 0x0000000403007844 */ /* 0x000fe80000000200 */
[----:B------:R-:W-:Y:S04]  /*4d60*/  STSM.16.M88.4 [R3+0x4000], R152 ;  /* 0x0040009803007844 */ /* 0x000fe80000000200 */
[----:B------:R-:W-:Y:S04]  /*4d70*/  STSM.16.M88.4 [R3+0x8000], R168 ;  /* 0x008000a803007844 */ /* 0x000fe80000000200 */
[----:B------:R-:W-:Y:S04]  /*4d80*/  STSM.16.M88.4 [R3+0xc000], R184 ;  /* 0x00c000b803007844 */ /* 0x000fe80000000200 */
[----:B------:R-:W-:Y:S04]  /*4d90*/  STSM.16.M88.4 [R3+0x2000], R32 ;  /* 0x0020002003007844 */ /* 0x000fe80000000200 */
[----:B------:R-:W-:Y:S04]  /*4da0*/  STSM.16.M88.4 [R3+0x6000], R64 ;  /* 0x0060004003007844 */ /* 0x000fe80000000200 */
[----:B------:R-:W-:Y:S04]  /*4db0*/  STSM.16.M88.4 [R3+0xa000], R96 ;  /* 0x00a0006003007844 */ /* 0x000fe80000000200 */
        /* <DEDUP_REMOVED lines=16> */
[----:B------:R-:W-:Y:S01]  /*4ec0*/  STSM.16.M88.4 [R2+0xe000], R144 ;  /* 0x00e0009002007844 */ /* 0x000fe20000000200 */
[----:B------:R1:W-:Y:S06]  /*4ed0*/  MEMBAR.ALL.CTA ;  /* 0x0000000000007992 */ /* 0x0003ec0000008000 */
[----:B-1----:R-:W1:Y:S02]  /*4ee0*/  FENCE.VIEW.ASYNC.S ;  /* 0x00000000000073c6 */ /* 0x002e640000000000 */
[----:B-1----:R-:W-:Y:S06]  /*4ef0*/  BAR.SYNC.DEFER_BLOCKING 0x0 ;  /* 0x0000000000007b1d */ /* 0x002fec0000010000 */
[----:B------:R1:W-:Y:S01]  /*4f00*/  UTMASTG.2D [UR8], [UR30] ;  /* 0x000000081e0073b5 */ /* 0x0003e20008008000 */
[----:B------:R0:W-:Y:S01]  /*4f10*/  UTMACMDFLUSH ;  /* 0x00000000000079b7 */ /* 0x0001e20000000000 */
[----:B------:R-:W-:-:S04]  /*4f20*/  DEPBAR.LE SB0, 0x0 ;  /* 0x000080000000791a */ /* 0x000fc80000000000 */
[----:B------:R-:W-:Y:S06]  /*4f30*/  BAR.SYNC.DEFER_BLOCKING 0x0 ;  /* 0x0000000000007b1d */ /* 0x000fec0000010000 */
[----:B-1----:R-:W-:Y:S05]  /*4f40*/  EXIT ;  /* 0x000000000000794d */ /* 0x002fea0003800000 */
.L_x_48:
[----:B------:R-:W1:Y:S02]  /*4f50*/  SYNCS.PHASECHK.TRANS64.TRYWAIT P0, [UR18+0x12000], R0 ;  /* 0x01200000ff0075a7 */ /* 0x000e640008000152 */
[----:B-1----:R-:W-:Y:S05]  /*4f60*/  @!P0 BRA `(.L_x_48) ;  /* 0xfffffffc00f88947 */ /* 0x002fea000383ffff */
[----:B------:R-:W-:Y:S05]  /*4f70*/  BRA `(.L_x_50) ;  /* 0xffffffdc00b87947 */ /* 0x000fea000383ffff */
.L_x_51:
[----:B------:R-:W-:-:S00]  /*4f80*/  BRA `(.L_x_51) ;  /* 0xfffffffc00fc7947 */ /* 0x000fc0000383ffff */
[----:B------:R-:W-:-:S00]  /*4f90*/  NOP ;  /* 0x0000000000007918 */ /* 0x000fc00000000000 */
        /* <DEDUP_REMOVED lines=14> */
.L_x_52:


//--------------------- .nv.shared.gluon_wgmma    --------------------------
	.section	.nv.shared.gluon_wgmma,"aw",@nobits
	.sectionflags	@""
	.align	16
	.zero		1024


//--------------------- .nv.shared.reserved.0     --------------------------
	.section	.nv.shared.reserved.0,"aw",@nobits
	.weak		__nv_reservedSMEM_offset_0_alias
	.size		__nv_reservedSMEM_offset_0_alias, 0, 0
	.other		__nv_reservedSMEM_offset_0_alias,@"STO_CUDA_RESERVED_SHARED STV_DEFAULT"
__nv_reservedSMEM_offset_0_alias:
	.zero		0


//--------------------- .nv.constant0.gluon_wgmma --------------------------
	.section	.nv.constant0.gluon_wgmma,"a",@progbits
	.sectionflags	@""
	.align	4
.nv.constant0.gluon_wgmma:
	.zero		608


//--------------------- SYMBOLS --------------------------

	.type		.nv.reservedSmem.offset0,@object
	.size		.nv.reservedSmem.offset0,0x4
